def attn_fwd(
    Q,
    K,
    V,
    Out,
    Lse,
    sm_scale,
    stride_qz,
    stride_qh,
    stride_qm,
    stride_qk,
    stride_kz,
    stride_kh,
    stride_kn,
    stride_kk,
    stride_vz,
    stride_vh,
    stride_vn,
    stride_vk,
    stride_oz,
    stride_oh,
    stride_om,
    stride_ok,
    seqlen_q,
    seqlen_k,
    BLOCK_M: tl.constexpr,
    BLOCK_N: tl.constexpr,
    HEAD_DIM: tl.constexpr,
    CAUSAL: tl.constexpr,
):
    start_m = tl.program_id(0)
    off_hz = tl.program_id(1)
    q_off = off_hz * stride_qh
    k_off = off_hz * stride_kh
    v_off = off_hz * stride_vh
    offs_m = start_m * BLOCK_M + tl.arange(0, BLOCK_M)
    offs_d = tl.arange(0, HEAD_DIM)
    offs_n = tl.arange(0, BLOCK_N)
    q_ptrs = Q + q_off + offs_m[:, None] * stride_qm + offs_d[None, :] * stride_qk
    k_ptrs = K + k_off + offs_d[:, None] * stride_kk + offs_n[None, :] * stride_kn
    v_ptrs = V + v_off + offs_n[:, None] * stride_vn + offs_d[None, :] * stride_vk
    m_i = tl.full([BLOCK_M], float("-inf"), dtype=tl.float32)
    l_i = tl.zeros([BLOCK_M], dtype=tl.float32) + 1.0
    acc = tl.zeros([BLOCK_M, HEAD_DIM], dtype=tl.float32)
    q = tl.load(q_ptrs)
    acc, l_i, m_i = _attn_fwd_inner(
        acc,
        l_i,
        m_i,
        q,
        k_ptrs,
        v_ptrs,
        sm_scale,
        stride_kn,
        stride_vn,
        start_m,
        seqlen_k,
        BLOCK_M,
        BLOCK_N,
        HEAD_DIM,
        CAUSAL,
    )
    acc = acc / l_i[:, None]
    lse = m_i + tl.math.log2(l_i) / 1.4426950408889634
    o_ptrs = (
        Out
        + off_hz * stride_oh
        + offs_m[:, None] * stride_om
        + offs_d[None, :] * stride_ok
    )
    tl.store(o_ptrs, acc.to(Out.dtype.element_ty))
    tl.store(Lse + off_hz * seqlen_q + offs_m, lse)

# config = {"BLOCK_M": 128, "BLOCK_N": 64, "HEAD_DIM": 16, "arch": "sm_80", "causal": false, "dtype": "fp16", "num_stages": 2, "num_warps": 8}
# arch = sm_80


// ===== COMPILED SASS (sm_80) =====

	.target	sm_80

	.elftype	@"ET_EXEC"


//--------------------- .note.nv.tkinfo           --------------------------
	.section	.note.nv.tkinfo,"",@"SHT_NOTE"
	.sectionflags	@"SHF_NOTE_NV_TKINFO"
	.tkinfo
        /*0018*/ 	.word	0x00000002
        /*0030*/ 	.string	""
        /*0030*/ 	.string	"ptxas"
        /*0030*/ 	.string	"Cuda compilation tools, release 13.0, V13.0.88"
        /*0030*/ 	.string	"Build cuda_13.0.r13.0/compiler.36424714_0"
        /*0030*/ 	.string	"-v  -suppress-debug-info  -lineinfo  -arch sm_80 "



//--------------------- .note.nv.cuinfo           --------------------------
	.section	.note.nv.cuinfo,"",@"SHT_NOTE"
	.sectionflags	@"SHF_NOTE_NV_CUINFO"
        /*0018*/ 	.short	0x0002
        /*001a*/ 	.short	0x0050
        /*001c*/ 	.short	0x0082
	.zero		2


//--------------------- .nv.info                  --------------------------
	.section	.nv.info,"",@"SHT_CUDA_INFO"
	.align	4


	//----- nvinfo : EIATTR_REGCOUNT
	.align		4
        /*0000*/ 	.byte	0x04, 0x2f
        /*0002*/ 	.short	(.L_2 - .L_1)
	.align		4
.L_1:
        /*0004*/ 	.word	index@(attn_fwd)
        /*0008*/ 	.word	0x00000063


	//----- nvinfo : EIATTR_FRAME_SIZE
	.align		4
.L_2:
        /*000c*/ 	.byte	0x04, 0x11
        /*000e*/ 	.short	(.L_4 - .L_3)
	.align		4
.L_3:
        /*0010*/ 	.word	index@(attn_fwd)
        /*0014*/ 	.word	0x00000000


	//----- nvinfo : EIATTR_MIN_STACK_SIZE
	.align		4
.L_4:
        /*0018*/ 	.byte	0x04, 0x12
        /*001a*/ 	.short	(.L_6 - .L_5)
	.align		4
.L_5:
        /*001c*/ 	.word	index@(attn_fwd)
        /*0020*/ 	.word	0x00000000
.L_6:


//--------------------- .nv.info.attn_fwd         --------------------------
	.section	.nv.info.attn_fwd,"",@"SHT_CUDA_INFO"
	.sectionflags	@""
	.align	4


	//----- nvinfo : EIATTR_CUDA_API_VERSION
	.align		4
        /*0000*/ 	.byte	0x04, 0x37
        /*0002*/ 	.short	(.L_8 - .L_7)
.L_7:
        /*0004*/ 	.word	0x00000082


	//----- nvinfo : EIATTR_SW2861232_WAR
	.align		4
.L_8:
        /*0008*/ 	.byte	0x01, 0x35
	.zero		2


	//----- nvinfo : EIATTR_PARAM_CBANK
	.align		4
        /*000c*/ 	.byte	0x04, 0x0a
        /*000e*/ 	.short	(.L_10 - .L_9)
	.align		4
.L_9:
        /*0010*/ 	.word	index@(.nv.constant0.attn_fwd)
        /*0014*/ 	.short	0x0160
        /*0016*/ 	.short	0x0088


	//----- nvinfo : EIATTR_CBANK_PARAM_SIZE
	.align		4
.L_10:
        /*0018*/ 	.byte	0x03, 0x19
        /*001a*/ 	.short	0x0088


	//----- nvinfo : EIATTR_KPARAM_INFO
	.align		4
        /*001c*/ 	.byte	0x04, 0x17
        /*001e*/ 	.short	(.L_12 - .L_11)
.L_11:
        /*0020*/ 	.word	0x00000000
        /*0024*/ 	.short	0x0019
        /*0026*/ 	.short	0x0080
        /*0028*/ 	.byte	0x00, 0xf4, 0x21, 0x00


	//----- nvinfo : EIATTR_KPARAM_INFO
	.align		4
.L_12:
        /*002c*/ 	.byte	0x04, 0x17
        /*002e*/ 	.short	(.L_14 - .L_13)
.L_13:
        /*0030*/ 	.word	0x00000000
        /*0034*/ 	.short	0x0018
        /*0036*/ 	.short	0x0078
        /*0038*/ 	.byte	0x00, 0xf4, 0x21, 0x00


	//----- nvinfo : EIATTR_KPARAM_INFO
	.align		4
.L_14:
        /*003c*/ 	.byte	0x04, 0x17
        /*003e*/ 	.short	(.L_16 - .L_15)
.L_15:
        /*0040*/ 	.word	0x00000000
        /*0044*/ 	.short	0x0017
        /*0046*/ 	.short	0x0070
        /*0048*/ 	.byte	0x00, 0xf0, 0x11, 0x00


	//----- nvinfo : EIATTR_KPARAM_INFO
	.align		4
.L_16:
        /*004c*/ 	.byte	0x04, 0x17
        /*004e*/ 	.short	(.L_18 - .L_17)
.L_17:
        /*0050*/ 	.word	0x00000000
        /*0054*/ 	.short	0x0016
        /*0056*/ 	.short	0x006c
        /*0058*/ 	.byte	0x00, 0xf0, 0x11, 0x00


	//----- nvinfo : EIATTR_KPARAM_INFO
	.align		4
.L_18:
        /*005c*/ 	.byte	0x04, 0x17
        /*005e*/ 	.short	(.L_20 - .L_19)
.L_19:
        /*0060*/ 	.word	0x00000000
        /*0064*/ 	.short	0x0015
        /*0066*/ 	.short	0x0068
        /*0068*/ 	.byte	0x00, 0xf0, 0x11, 0x00


	//----- nvinfo : EIATTR_KPARAM_INFO
	.align		4
.L_20:
        /*006c*/ 	.byte	0x04, 0x17
        /*006e*/ 	.short	(.L_22 - .L_21)
.L_21:
        /*0070*/ 	.word	0x00000000
        /*0074*/ 	.short	0x0014
        /*0076*/ 	.short	0x0064
        /*0078*/ 	.byte	0x00, 0xf0, 0x11, 0x00


	//----- nvinfo : EIATTR_KPARAM_INFO
	.align		4
.L_22:
        /*007c*/ 	.byte	0x04, 0x17
        /*007e*/ 	.short	(.L_24 - .L_23)
.L_23:
        /*0080*/ 	.word	0x00000000
        /*0084*/ 	.short	0x0013
        /*0086*/ 	.short	0x0060
        /*0088*/ 	.byte	0x00, 0xf0, 0x11, 0x00


	//----- nvinfo : EIATTR_KPARAM_INFO
	.align		4
.L_24:
        /*008c*/ 	.byte	0x04, 0x17
        /*008e*/ 	.short	(.L_26 - .L_25)
.L_25:
        /*0090*/ 	.word	0x00000000
        /*0094*/ 	.short	0x0012
        /*0096*/ 	.short	0x005c
        /*0098*/ 	.byte	0x00, 0xf0, 0x11, 0x00


	//----- nvinfo : EIATTR_KPARAM_INFO
	.align		4
.L_26:
        /*009c*/ 	.byte	0x04, 0x17
        /*009e*/ 	.short	(.L_28 - .L_27)
.L_27:
        /*00a0*/ 	.word	0x00000000
        /*00a4*/ 	.short	0x0011
        /*00a6*/ 	.short	0x0058
        /*00a8*/ 	.byte	0x00, 0xf0, 0x11, 0x00


	//----- nvinfo : EIATTR_KPARAM_INFO
	.align		4
.L_28:
        /*00ac*/ 	.byte	0x04, 0x17
        /*00ae*/ 	.short	(.L_30 - .L_29)
.L_29:
        /*00b0*/ 	.word	0x00000000
        /*00b4*/ 	.short	0x0010
        /*00b6*/ 	.short	0x0054
        /*00b8*/ 	.byte	0x00, 0xf0, 0x11, 0x00


	//----- nvinfo : EIATTR_KPARAM_INFO
	.align		4
.L_30:
        /*00bc*/ 	.byte	0x04, 0x17
        /*00be*/ 	.short	(.L_32 - .L_31)
.L_31:
        /*00c0*/ 	.word	0x00000000
        /*00c4*/ 	.short	0x000f
        /*00c6*/ 	.short	0x0050
        /*00c8*/ 	.byte	0x00, 0xf0, 0x11, 0x00


	//----- nvinfo : EIATTR_KPARAM_INFO
	.align		4
.L_32:
        /*00cc*/ 	.byte	0x04, 0x17
        /*00ce*/ 	.short	(.L_34 - .L_33)
.L_33:
        /*00d0*/ 	.word	0x00000000
        /*00d4*/ 	.short	0x000e
        /*00d6*/ 	.short	0x004c
        /*00d8*/ 	.byte	0x00, 0xf0, 0x11, 0x00


	//----- nvinfo : EIATTR_KPARAM_INFO
	.align		4
.L_34:
        /*00dc*/ 	.byte	0x04, 0x17
        /*00de*/ 	.short	(.L_36 - .L_35)
.L_35:
        /*00e0*/ 	.word	0x00000000
        /*00e4*/ 	.short	0x000d
        /*00e6*/ 	.short	0x0048
        /*00e8*/ 	.byte	0x00, 0xf0, 0x11, 0x00


	//----- nvinfo : EIATTR_KPARAM_INFO
	.align		4
.L_36:
        /*00ec*/ 	.byte	0x04, 0x17
        /*00ee*/ 	.short	(.L_38 - .L_37)
.L_37:
        /*00f0*/ 	.word	0x00000000
        /*00f4*/ 	.short	0x000c
        /*00f6*/ 	.short	0x0044
        /*00f8*/ 	.byte	0x00, 0xf0, 0x11, 0x00


	//----- nvinfo : EIATTR_KPARAM_INFO
	.align		4
.L_38:
        /*00fc*/ 	.byte	0x04, 0x17
        /*00fe*/ 	.short	(.L_40 - .L_39)
.L_39:
        /*0100*/ 	.word	0x00000000
        /*0104*/ 	.short	0x000b
        /*0106*/ 	.short	0x0040
        /*0108*/ 	.byte	0x00, 0xf0, 0x11, 0x00


	//----- nvinfo : EIATTR_KPARAM_INFO
	.align		4
.L_40:
        /*010c*/ 	.byte	0x04, 0x17
        /*010e*/ 	.short	(.L_42 - .L_41)
.L_41:
        /*0110*/ 	.word	0x00000000
        /*0114*/ 	.short	0x000a
        /*0116*/ 	.short	0x003c
        /*0118*/ 	.byte	0x00, 0xf0, 0x11, 0x00


	//----- nvinfo : EIATTR_KPARAM_INFO
	.align		4
.L_42:
        /*011c*/ 	.byte	0x04, 0x17
        /*011e*/ 	.short	(.L_44 - .L_43)
.L_43:
        /*0120*/ 	.word	0x00000000
        /*0124*/ 	.short	0x0009
        /*0126*/ 	.short	0x0038
        /*0128*/ 	.byte	0x00, 0xf0, 0x11, 0x00


	//----- nvinfo : EIATTR_KPARAM_INFO
	.align		4
.L_44:
        /*012c*/ 	.byte	0x04, 0x17
        /*012e*/ 	.short	(.L_46 - .L_45)
.L_45:
        /*0130*/ 	.word	0x00000000
        /*0134*/ 	.short	0x0008
        /*0136*/ 	.short	0x0034
        /*0138*/ 	.byte	0x00, 0xf0, 0x11, 0x00


	//----- nvinfo : EIATTR_KPARAM_INFO
	.align		4
.L_46:
        /*013c*/ 	.byte	0x04, 0x17
        /*013e*/ 	.short	(.L_48 - .L_47)
.L_47:
        /*0140*/ 	.word	0x00000000
        /*0144*/ 	.short	0x0007
        /*0146*/ 	.short	0x0030
        /*0148*/ 	.byte	0x00, 0xf0, 0x11, 0x00


	//----- nvinfo : EIATTR_KPARAM_INFO
	.align		4
.L_48:
        /*014c*/ 	.byte	0x04, 0x17
        /*014e*/ 	.short	(.L_50 - .L_49)
.L_49:
        /*0150*/ 	.word	0x00000000
        /*0154*/ 	.short	0x0006
        /*0156*/ 	.short	0x002c
        /*0158*/ 	.byte	0x00, 0xf0, 0x11, 0x00


	//----- nvinfo : EIATTR_KPARAM_INFO
	.align		4
.L_50:
        /*015c*/ 	.byte	0x04, 0x17
        /*015e*/ 	.short	(.L_52 - .L_51)
.L_51:
        /*0160*/ 	.word	0x00000000
        /*0164*/ 	.short	0x0005
        /*0166*/ 	.short	0x0028
        /*0168*/ 	.byte	0x00, 0xf0, 0x11, 0x00


	//----- nvinfo : EIATTR_KPARAM_INFO
	.align		4
.L_52:
        /*016c*/ 	.byte	0x04, 0x17
        /*016e*/ 	.short	(.L_54 - .L_53)
.L_53:
        /*0170*/ 	.word	0x00000000
        /*0174*/ 	.short	0x0004
        /*0176*/ 	.short	0x0020
        /*0178*/ 	.byte	0x00, 0xf4, 0x21, 0x00


	//----- nvinfo : EIATTR_KPARAM_INFO
	.align		4
.L_54:
        /*017c*/ 	.byte	0x04, 0x17
        /*017e*/ 	.short	(.L_56 - .L_55)
.L_55:
        /*0180*/ 	.word	0x00000000
        /*0184*/ 	.short	0x0003
        /*0186*/ 	.short	0x0018
        /*0188*/ 	.byte	0x00, 0xf4, 0x21, 0x00


	//----- nvinfo : EIATTR_KPARAM_INFO
	.align		4
.L_56:
        /*018c*/ 	.byte	0x04, 0x17
        /*018e*/ 	.short	(.L_58 - .L_57)
.L_57:
        /*0190*/ 	.word	0x00000000
        /*0194*/ 	.short	0x0002
        /*0196*/ 	.short	0x0010
        /*0198*/ 	.byte	0x00, 0xf4, 0x21, 0x00


	//----- nvinfo : EIATTR_KPARAM_INFO
	.align		4
.L_58:
        /*019c*/ 	.byte	0x04, 0x17
        /*019e*/ 	.short	(.L_60 - .L_59)
.L_59:
        /*01a0*/ 	.word	0x00000000
        /*01a4*/ 	.short	0x0001
        /*01a6*/ 	.short	0x0008
        /*01a8*/ 	.byte	0x00, 0xf4, 0x21, 0x00


	//----- nvinfo : EIATTR_KPARAM_INFO
	.align		4
.L_60:
        /*01ac*/ 	.byte	0x04, 0x17
        /*01ae*/ 	.short	(.L_62 - .L_61)
.L_61:
        /*01b0*/ 	.word	0x00000000
        /*01b4*/ 	.short	0x0000
        /*01b6*/ 	.short	0x0000
        /*01b8*/ 	.byte	0x00, 0xf4, 0x21, 0x00


	//----- nvinfo : EIATTR_MAXREG_COUNT
	.align		4
.L_62:
        /*01bc*/ 	.byte	0x03, 0x1b
        /*01be*/ 	.short	0x00ff


	//----- nvinfo : EIATTR_NUM_BARRIERS
	.align		4
        /*01c0*/ 	.byte	0x02, 0x4c
        /*01c2*/ 	.byte	0x01
	.zero		1


	//----- nvinfo : EIATTR_MERCURY_ISA_VERSION
	.align		4
        /*01c4*/ 	.byte	0x03, 0x5f
        /*01c6*/ 	.short	0x0000


	//----- nvinfo : EIATTR_COOP_GROUP_MASK_REGIDS
	.align		4
        /*01c8*/ 	.byte	0x04, 0x29
        /*01ca*/ 	.short	(.L_64 - .L_63)


	//   ....[0]....
.L_63:
        /*01cc*/ 	.word	0xffffffff


	//   ....[1]....
        /*01d0*/ 	.word	0xffffffff


	//   ....[2]....
        /*01d4*/ 	.word	0xffffffff


	//   ....[3]....
        /*01d8*/ 	.word	0xffffffff


	//   ....[4]....
        /*01dc*/ 	.word	0xffffffff


	//   ....[5]....
        /*01e0*/ 	.word	0xffffffff


	//   ....[6]....
        /*01e4*/ 	.word	0xffffffff


	//   ....[7]....
        /*01e8*/ 	.word	0xffffffff


	//----- nvinfo : EIATTR_COOP_GROUP_INSTR_OFFSETS
	.align		4
.L_64:
        /*01ec*/ 	.byte	0x04, 0x28
        /*01ee*/ 	.short	(.L_66 - .L_65)


	//   ....[0]....
.L_65:
        /*01f0*/ 	.word	0x00000e70


	//   ....[1]....
        /*01f4*/ 	.word	0x00000f30


	//   ....[2]....
        /*01f8*/ 	.word	0x00001090


	//   ....[3]....
        /*01fc*/ 	.word	0x000010f0


	//   ....[4]....
        /*0200*/ 	.word	0x00001af0


	//   ....[5]....
        /*0204*/ 	.word	0x00001b00


	//   ....[6]....
        /*0208*/ 	.word	0x00001b90


	//   ....[7]....
        /*020c*/ 	.word	0x00001ba0


	//----- nvinfo : EIATTR_EXIT_INSTR_OFFSETS
	.align		4
.L_66:
        /*0210*/ 	.byte	0x04, 0x1c
        /*0212*/ 	.short	(.L_68 - .L_67)


	//   ....[0]....
.L_67:
        /*0214*/ 	.word	0x00002820


	//   ....[1]....
        /*0218*/ 	.word	0x000028c0


	//----- nvinfo : EIATTR_REQNTID
	.align		4
.L_68:
        /*021c*/ 	.byte	0x04, 0x10
        /*021e*/ 	.short	(.L_70 - .L_69)
.L_69:
        /*0220*/ 	.word	0x00000100
        /*0224*/ 	.word	0x00000001
        /*0228*/ 	.word	0x00000001
.L_70:


//--------------------- .nv.callgraph             --------------------------
	.section	.nv.callgraph,"",@"SHT_CUDA_CALLGRAPH"
	.align	4
	.sectionentsize	8
	.align		4
        /*0000*/ 	.word	0x00000000
	.align		4
        /*0004*/ 	.word	0xffffffff
	.align		4
        /*0008*/ 	.word	0x00000000
	.align		4
        /*000c*/ 	.word	0xfffffffe
	.align		4
        /*0010*/ 	.word	0x00000000
	.align		4
        /*0014*/ 	.word	0xfffffffd
	.align		4
        /*0018*/ 	.word	0x00000000
	.align		4
        /*001c*/ 	.word	0xfffffffc


//--------------------- .nv.rel.action            --------------------------
	.section	.nv.rel.action,"",@"SHT_CUDA_RELOCINFO"
	.align	8
	.sectionentsize	8
        /*0000*/ 	.byte	0x73, 0x00, 0x00, 0x00, 0x00, 0x00, 0x00, 0x00, 0x00, 0x00, 0x00, 0x11, 0x25, 0x00, 0x05, 0x36


//--------------------- .nv.constant4             --------------------------
	.section	.nv.constant4,"a",@progbits
	.align	8
	.align		8
.nv.constant4:
        /*0000*/ 	.dword	_$_str


//--------------------- .nv.constant0.attn_fwd    --------------------------
	.section	.nv.constant0.attn_fwd,"a",@progbits
	.sectionflags	@""
	.align	4
.nv.constant0.attn_fwd:
	.zero		488


//--------------------- .text.attn_fwd            --------------------------
	.section	.text.attn_fwd,"ax",@progbits
	.sectioninfo	@"SHI_REGISTERS=99"
	.align	128
        .global         attn_fwd
        .type           attn_fwd,@function
        .size           attn_fwd,(.L_x_3 - attn_fwd)
        .other          attn_fwd,@"STO_CUDA_ENTRY STV_DEFAULT"
attn_fwd:
.text.attn_fwd:
[----:B------:R-:W-:Y:S02]  /*0000*/  MOV R1, c[0x0][0x28] ;  /* 0x00000a0000017a02 */ /* 0x000fe40000000f00 */
[----:B------:R-:W0:Y:S01]  /*0010*/  S2R R0, SR_TID.X ;  /* 0x0000000000007919 */ /* 0x000e220000002100 */
[----:B------:R-:W-:Y:S01]  /*0020*/  MOV R26, c[0x0][0x198] ;  /* 0x00006600001a7a02 */ /* 0x000fe20000000f00 */
[----:B------:R-:W-:Y:S02]  /*0030*/  ULDC.64 UR4, c[0x0][0x118] ;  /* 0x0000460000047ab9 */ /* 0x000fe40000000a00 */
[----:B------:R-:W1:Y:S04]  /*0040*/  S2R R3, SR_CTAID.X ;  /* 0x0000000000037919 */ /* 0x000e680000002500 */
[----:B------:R-:W2:Y:S01]  /*0050*/  S2R R2, SR_CTAID.Y ;  /* 0x0000000000027919 */ /* 0x000ea20000002600 */
[----:B0-----:R-:W-:Y:S02]  /*0060*/  LOP3.LUT R20, R0, 0x7f, RZ, 0xc0, !PT ;  /* 0x0000007f00147812 */ /* 0x001fe400078ec0ff */
[----:B------:R-:W-:-:S02]  /*0070*/  SHF.R.U32.HI R4, RZ, 0x7, R0 ;  /* 0x00000007ff047819 */ /* 0x000fc40000011600 */
[----:B-1----:R-:W-:Y:S02]  /*0080*/  LEA R3, R3, R20, 0x7 ;  /* 0x0000001403037211 */ /* 0x002fe400078e38ff */
[----:B------:R-:W-:Y:S01]  /*0090*/  SGXT.U32 R4, R4, 0x1 ;  /* 0x000000010404781a */ /* 0x000fe20000000000 */
[----:B--2---:R-:W-:Y:S02]  /*00a0*/  IMAD R5, R2, c[0x0][0x190], RZ ;  /* 0x0000640002057a24 */ /* 0x004fe400078e02ff */
[----:B------:R-:W-:Y:S02]  /*00b0*/  IMAD R7, R3, c[0x0][0x194], RZ ;  /* 0x0000650003077a24 */ /* 0x000fe400078e02ff */
[----:B------:R-:W-:Y:S01]  /*00c0*/  IMAD R10, R4, c[0x0][0x198], RZ ;  /* 0x00006600040a7a24 */ /* 0x000fe200078e02ff */
[C---:B------:R-:W-:Y:S01]  /*00d0*/  SHF.L.U32 R6, R5.reuse, 0x1, RZ ;  /* 0x0000000105067819 */ /* 0x040fe200000006ff */
[----:B------:R-:W-:Y:S01]  /*00e0*/  IMAD.HI R5, R5, 0x2, RZ ;  /* 0x0000000205057827 */ /* 0x000fe200078e02ff */
[----:B------:R-:W-:-:S02]  /*00f0*/  SHF.L.U32 R9, R7, 0x1, RZ ;  /* 0x0000000107097819 */ /* 0x000fc400000006ff */
[----:B------:R-:W-:Y:S01]  /*0100*/  LEA R11, R26, R10, 0x1 ;  /* 0x0000000a1a0b7211 */ /* 0x000fe200078e08ff */
[----:B------:R-:W-:Y:S01]  /*0110*/  IMAD.HI R8, R7, 0x2, RZ ;  /* 0x0000000207087827 */ /* 0x000fe200078e02ff */
[----:B------:R-:W-:-:S03]  /*0120*/  IADD3 R22, P0, P1, R9, c[0x0][0x160], R6 ;  /* 0x0000580009167a10 */ /* 0x000fc6000791e006 */
[----:B------:R-:W-:Y:S01]  /*0130*/  IMAD R12, R26, 0x2, R11 ;  /* 0x000000021a0c7824 */ /* 0x000fe200078e020b */
[----:B------:R-:W-:Y:S02]  /*0140*/  IADD3.X R24, R8, c[0x0][0x164], R5, P0, P1 ;  /* 0x0000590008187a10 */ /* 0x000fe400007e2405 */
[----:B------:R-:W-:Y:S02]  /*0150*/  LEA R6, P0, R10, R22, 0x1 ;  /* 0x000000160a067211 */ /* 0x000fe400078008ff */
[----:B------:R-:W-:Y:S02]  /*0160*/  LEA R5, R26, R12, 0x1 ;  /* 0x0000000c1a057211 */ /* 0x000fe400078e08ff */
[----:B------:R-:W-:Y:S02]  /*0170*/  LEA R8, P1, R11, R22, 0x1 ;  /* 0x000000160b087211 */ /* 0x000fe400078208ff */
[----:B------:R-:W-:Y:S02]  /*0180*/  LEA.HI.X.SX32 R7, R10, R24, 0x1, P0 ;  /* 0x000000180a077211 */ /* 0x000fe400000f0eff */
[----:B------:R-:W-:-:S02]  /*0190*/  LEA R10, P0, R12, R22, 0x1 ;  /* 0x000000160c0a7211 */ /* 0x000fc400078008ff */
[----:B------:R-:W-:Y:S01]  /*01a0*/  LEA R13, R26, R5, 0x1 ;  /* 0x000000051a0d7211 */ /* 0x000fe200078e08ff */
[----:B------:R0:W2:Y:S01]  /*01b0*/  LDG.E.U16 R21, [R6.64] ;  /* 0x0000000406157981 */ /* 0x0000a2000c1e1500 */
[-C--:B------:R-:W-:Y:S02]  /*01c0*/  LEA.HI.X.SX32 R9, R11, R24.reuse, 0x1, P1 ;  /* 0x000000180b097211 */ /* 0x080fe400008f0eff */
[----:B------:R-:W-:Y:S02]  /*01d0*/  LEA.HI.X.SX32 R11, R12, R24, 0x1, P0 ;  /* 0x000000180c0b7211 */ /* 0x000fe400000f0eff */
[C---:B------:R-:W-:Y:S02]  /*01e0*/  LEA R14, P0, R13.reuse, R22, 0x1 ;  /* 0x000000160d0e7211 */ /* 0x040fe400078008ff */
[----:B------:R-:W-:Y:S01]  /*01f0*/  LEA R17, R26, R13, 0x1 ;  /* 0x0000000d1a117211 */ /* 0x000fe200078e08ff */
[----:B------:R1:W3:Y:S01]  /*0200*/  LDG.E.U16 R9, [R8.64] ;  /* 0x0000000408097981 */ /* 0x0002e2000c1e1500 */
[----:B------:R-:W-:-:S02]  /*0210*/  LEA.HI.X.SX32 R15, R13, R24, 0x1, P0 ;  /* 0x000000180d0f7211 */ /* 0x000fc400000f0eff */
[C---:B------:R-:W-:Y:S01]  /*0220*/  LEA R13, R26.reuse, R17, 0x1 ;  /* 0x000000111a0d7211 */ /* 0x040fe200078e08ff */
[----:B------:R4:W5:Y:S01]  /*0230*/  LDG.E.U16 R10, [R10.64] ;  /* 0x000000040a0a7981 */ /* 0x000962000c1e1500 */
[-C--:B------:R-:W-:Y:S02]  /*0240*/  LEA R16, P1, R17, R22.reuse, 0x1 ;  /* 0x0000001611107211 */ /* 0x080fe400078208ff */
[----:B0-----:R-:W-:Y:S01]  /*0250*/  LEA R7, R26, R13, 0x1 ;  /* 0x0000000d1a077211 */ /* 0x001fe200078e08ff */
[----:B------:R0:W3:Y:S01]  /*0260*/  LDG.E.U16 R14, [R14.64] ;  /* 0x000000040e0e7981 */ /* 0x0000e2000c1e1500 */
[----:B------:R-:W-:Y:S02]  /*0270*/  LEA R18, P2, R13, R22, 0x1 ;  /* 0x000000160d127211 */ /* 0x000fe400078408ff */
[----:B------:R-:W-:Y:S02]  /*0280*/  LEA.HI.X.SX32 R17, R17, R24, 0x1, P1 ;  /* 0x0000001811117211 */ /* 0x000fe400008f0eff */
[----:B------:R-:W-:-:S02]  /*0290*/  LEA R12, P0, R5, R22, 0x1 ;  /* 0x00000016050c7211 */ /* 0x000fc400078008ff */
[----:B------:R-:W-:Y:S01]  /*02a0*/  LEA R6, P1, R7, R22, 0x1 ;  /* 0x0000001607067211 */ /* 0x000fe200078208ff */
[----:B------:R-:W5:Y:S01]  /*02b0*/  LDG.E.U16 R16, [R16.64] ;  /* 0x0000000410107981 */ /* 0x000f62000c1e1500 */
[-C--:B------:R-:W-:Y:S02]  /*02c0*/  LEA.HI.X.SX32 R19, R13, R24.reuse, 0x1, P2 ;  /* 0x000000180d137211 */ /* 0x080fe400010f0eff */
[-C--:B------:R-:W-:Y:S02]  /*02d0*/  LEA.HI.X.SX32 R13, R5, R24.reuse, 0x1, P0 ;  /* 0x00000018050d7211 */ /* 0x080fe400000f0eff */
[----:B------:R-:W-:Y:S01]  /*02e0*/  LEA.HI.X.SX32 R7, R7, R24, 0x1, P1 ;  /* 0x0000001807077211 */ /* 0x000fe200008f0eff */
[----:B------:R0:W5:Y:S04]  /*02f0*/  LDG.E.U16 R18, [R18.64] ;  /* 0x0000000412127981 */ /* 0x000168000c1e1500 */
[----:B------:R0:W5:Y:S04]  /*0300*/  LDG.E.U16 R12, [R12.64] ;  /* 0x000000040c0c7981 */ /* 0x000168000c1e1500 */
[----:B------:R0:W5:Y:S01]  /*0310*/  LDG.E.U16 R6, [R6.64] ;  /* 0x0000000406067981 */ /* 0x000162000c1e1500 */
[----:B------:R-:W-:Y:S01]  /*0320*/  SHF.R.S32.HI R5, RZ, 0x7, R0 ;  /* 0x00000007ff057819 */ /* 0x000fe20000011400 */
[----:B------:R-:W-:-:S03]  /*0330*/  IMAD.SHL.U32 R20, R20, 0x2, RZ ;  /* 0x0000000214147824 */ /* 0x000fc600078e00ff */
[----:B------:R-:W-:-:S04]  /*0340*/  SGXT R5, R5, 0x1 ;  /* 0x000000010505781a */ /* 0x000fc80000000200 */
[----:B------:R-:W-:-:S04]  /*0350*/  LOP3.LUT R5, R20, 0x110, R5, 0x78, !PT ;  /* 0x0000011014057812 */ /* 0x000fc800078e7805 */
[C---:B----4-:R-:W-:Y:S02]  /*0360*/  LOP3.LUT R11, R5.reuse, 0x20, RZ, 0x3c, !PT ;  /* 0x00000020050b7812 */ /* 0x050fe400078e3cff */
[C---:B0-----:R-:W-:Y:S02]  /*0370*/  LOP3.LUT R15, R5.reuse, 0x40, RZ, 0x3c, !PT ;  /* 0x00000040050f7812 */ /* 0x041fe400078e3cff */
[----:B------:R-:W-:Y:S02]  /*0380*/  LOP3.LUT R13, R5, 0x60, RZ, 0x3c, !PT ;  /* 0x00000060050d7812 */ /* 0x000fe400078e3cff */
[----:B------:R-:W-:-:S04]  /*0390*/  MOV R7, 0x1 ;  /* 0x0000000100077802 */ /* 0x000fc80000000f00 */
[----:B------:R-:W-:Y:S01]  /*03a0*/  ISETP.LE.AND P0, PT, R7, c[0x0][0x1d0], PT ;  /* 0x0000740007007a0c */ /* 0x000fe20003f03270 */
[----:B------:R-:W-:Y:S01]  /*03b0*/  CS2R R28, SRZ ;  /* 0x00000000001c7805 */ /* 0x000fe2000001ff00 */
[----:B------:R-:W-:Y:S01]  /*03c0*/  MOV R72, 0xff800000 ;  /* 0xff80000000487802 */ /* 0x000fe20000000f00 */
[----:B------:R-:W-:Y:S01]  /*03d0*/  CS2R R30, SRZ ;  /* 0x00000000001e7805 */ /* 0x000fe2000001ff00 */
[----:B-1----:R-:W-:Y:S01]  /*03e0*/  MOV R8, 0x3f800000 ;  /* 0x3f80000000087802 */ /* 0x002fe20000000f00 */
[----:B------:R-:W-:Y:S01]  /*03f0*/  CS2R R24, SRZ ;  /* 0x0000000000187805 */ /* 0x000fe2000001ff00 */
[----:B------:R-:W-:Y:S01]  /*0400*/  MOV R19, 0x3f800000 ;  /* 0x3f80000000137802 */ /* 0x000fe20000000f00 */
[----:B------:R-:W-:Y:S01]  /*0410*/  CS2R R26, SRZ ;  /* 0x00000000001a7805 */ /* 0x000fe2000001ff00 */
[----:B------:R-:W-:Y:S01]  /*0420*/  MOV R56, 0xff800000 ;  /* 0xff80000000387802 */ /* 0x000fe20000000f00 */
[----:B--2---:R-:W-:Y:S04]  /*0430*/  STS.U16 [R5], R21 ;  /* 0x0000001505007388 */ /* 0x004fe80000000400 */
[----:B---3--:R-:W-:Y:S04]  /*0440*/  STS.U16 [R5+0x800], R14 ;  /* 0x0008000e05007388 */ /* 0x008fe80000000400 */
[----:B------:R0:W-:Y:S04]  /*0450*/  STS.U16 [R11+0x200], R9 ;  /* 0x000200090b007388 */ /* 0x0001e80000000400 */
[----:B-----5:R-:W-:Y:S04]  /*0460*/  STS.U16 [R11+0xa00], R16 ;  /* 0x000a00100b007388 */ /* 0x020fe80000000400 */
[----:B------:R1:W-:Y:S04]  /*0470*/  STS.U16 [R15+0x400], R10 ;  /* 0x0004000a0f007388 */ /* 0x0003e80000000400 */
[----:B------:R2:W-:Y:S04]  /*0480*/  STS.U16 [R15+0xc00], R18 ;  /* 0x000c00120f007388 */ /* 0x0005e80000000400 */
[----:B------:R2:W-:Y:S04]  /*0490*/  STS.U16 [R13+0x600], R12 ;  /* 0x0006000c0d007388 */ /* 0x0005e80000000400 */
[----:B------:R2:W-:Y:S01]  /*04a0*/  STS.U16 [R13+0xe00], R6 ;  /* 0x000e00060d007388 */ /* 0x0005e20000000400 */
[C---:B0-----:R-:W-:Y:S01]  /*04b0*/  LOP3.LUT R9, R0.reuse, 0xc0, RZ, 0xc0, !PT ;  /* 0x000000c000097812 */ /* 0x041fe200078ec0ff */
[C---:B-1----:R-:W-:Y:S01]  /*04c0*/  IMAD.SHL.U32 R10, R0.reuse, 0x2, RZ ;  /* 0x00000002000a7824 */ /* 0x042fe200078e00ff */
[----:B------:R-:W-:Y:S01]  /*04d0*/  LOP3.LUT R11, R0, 0x7, RZ, 0xc0, !PT ;  /* 0x00000007000b7812 */ /* 0x000fe200078ec0ff */
[----:B------:R-:W-:Y:S05]  /*04e0*/  @!P0 BRA `(.L_x_0) ;  /* 0x000017f000008947 */ /* 0x000fea0003800000 */
[----:B--2---:R-:W-:Y:S01]  /*04f0*/  LOP3.LUT R6, R0, 0xf, RZ, 0xc0, !PT ;  /* 0x0000000f00067812 */ /* 0x004fe200078ec0ff */
[----:B------:R-:W-:Y:S01]  /*0500*/  IMAD R5, R2, c[0x0][0x1a0], RZ ;  /* 0x0000680002057a24 */ /* 0x000fe200078e02ff */
[----:B------:R-:W-:Y:S01]  /*0510*/  LOP3.LUT R7, R0, 0x3f, RZ, 0xc0, !PT ;  /* 0x0000003f00077812 */ /* 0x000fe200078ec0ff */
[----:B------:R-:W-:Y:S01]  /*0520*/  IMAD.MOV.U32 R87, RZ, RZ, -0x800000 ;  /* 0xff800000ff577424 */ /* 0x000fe200078e00ff */
[----:B------:R-:W-:Y:S01]  /*0530*/  MOV R21, c[0x0][0x1b8] ;  /* 0x00006e0000157a02 */ /* 0x000fe20000000f00 */
[----:B------:R-:W-:Y:S01]  /*0540*/  IMAD R8, R6, c[0x0][0x1a8], RZ ;  /* 0x00006a0006087a24 */ /* 0x000fe200078e02ff */
[----:B------:R-:W-:Y:S01]  /*0550*/  MOV R85, 0xff800000 ;  /* 0xff80000000557802 */ /* 0x000fe20000000f00 */
[----:B------:R-:W-:Y:S01]  /*0560*/  IMAD R6, R2, c[0x0][0x1b0], RZ ;  /* 0x00006c0002067a24 */ /* 0x000fe200078e02ff */
[----:B------:R-:W-:Y:S01]  /*0570*/  CS2R R28, SRZ ;  /* 0x00000000001c7805 */ /* 0x000fe2000001ff00 */
[----:B------:R-:W-:Y:S01]  /*0580*/  IMAD R14, R7, c[0x0][0x1b4], RZ ;  /* 0x00006d00070e7a24 */ /* 0x000fe200078e02ff */
[C---:B------:R-:W-:Y:S01]  /*0590*/  SHF.L.U32 R7, R5.reuse, 0x1, RZ ;  /* 0x0000000105077819 */ /* 0x040fe200000006ff */
[----:B------:R-:W-:Y:S01]  /*05a0*/  IMAD.HI R5, R5, 0x2, RZ ;  /* 0x0000000205057827 */ /* 0x000fe200078e02ff */
[----:B------:R-:W-:Y:S01]  /*05b0*/  SHF.L.U32 R12, R8, 0x1, RZ ;  /* 0x00000001080c7819 */ /* 0x000fe200000006ff */
[----:B------:R-:W-:Y:S01]  /*05c0*/  CS2R R30, SRZ ;  /* 0x00000000001e7805 */ /* 0x000fe2000001ff00 */
[----:B------:R-:W-:Y:S01]  /*05d0*/  SHF.L.U32 R13, R6, 0x1, RZ ;  /* 0x00000001060d7819 */ /* 0x000fe200000006ff */
[----:B------:R-:W-:Y:S01]  /*05e0*/  IMAD.HI R8, R8, 0x2, RZ ;  /* 0x0000000208087827 */ /* 0x000fe200078e02ff */
[----:B------:R-:W-:Y:S01]  /*05f0*/  SHF.L.U32 R16, R14, 0x1, RZ ;  /* 0x000000010e107819 */ /* 0x000fe200000006ff */
[----:B------:R-:W-:Y:S01]  /*0600*/  CS2R R24, SRZ ;  /* 0x0000000000187805 */ /* 0x000fe2000001ff00 */
[----:B------:R-:W-:Y:S01]  /*0610*/  IADD3 R76, P0, P1, R12, c[0x0][0x168], R7 ;  /* 0x00005a000c4c7a10 */ /* 0x000fe2000791e007 */
[----:B------:R-:W-:Y:S01]  /*0620*/  IMAD.HI R6, R6, 0x2, RZ ;  /* 0x0000000206067827 */ /* 0x000fe200078e02ff */
[----:B------:R-:W-:Y:S01]  /*0630*/  SHF.L.U32 R7, R11, 0x4, RZ ;  /* 0x000000040b077819 */ /* 0x000fe200000006ff */
[----:B------:R-:W-:Y:S01]  /*0640*/  CS2R R26, SRZ ;  /* 0x00000000001a7805 */ /* 0x000fe2000001ff00 */
[----:B------:R-:W-:-:S02]  /*0650*/  SHF.R.S32.HI R12, RZ, 0x2, R0 ;  /* 0x00000002ff0c7819 */ /* 0x000fc40000011400 */
[----:B------:R-:W-:Y:S01]  /*0660*/  IADD3 R70, P2, P3, R16, c[0x0][0x170], R13 ;  /* 0x00005c0010467a10 */ /* 0x000fe20007b5e00d */
[C---:B------:R-:W-:Y:S01]  /*0670*/  IMAD.SHL.U32 R13, R0.reuse, 0x20, RZ ;  /* 0x00000020000d7824 */ /* 0x040fe200078e00ff */
[----:B------:R-:W-:Y:S02]  /*0680*/  LOP3.LUT R16, R0, 0x10, RZ, 0xc0, !PT ;  /* 0x0000001000107812 */ /* 0x000fe400078ec0ff */
[----:B------:R-:W-:Y:S02]  /*0690*/  LOP3.LUT R7, R7, 0xe0, R0, 0x78, !PT ;  /* 0x000000e007077812 */ /* 0x000fe400078e7800 */
[----:B------:R-:W-:Y:S02]  /*06a0*/  SGXT R12, R12, 0x1 ;  /* 0x000000010c0c781a */ /* 0x000fe40000000200 */
[----:B------:R-:W-:Y:S02]  /*06b0*/  LEA R20, R11, R16, 0x1 ;  /* 0x000000100b147211 */ /* 0x000fe400078e08ff */
[----:B------:R-:W-:-:S02]  /*06c0*/  LOP3.LUT R7, R7, 0x10, R10, 0x78, !PT ;  /* 0x0000001007077812 */ /* 0x000fc400078e780a */
[----:B------:R-:W-:Y:S02]  /*06d0*/  LOP3.LUT R18, R12, 0x90, RZ, 0xc0, !PT ;  /* 0x000000900c127812 */ /* 0x000fe400078ec0ff */
[----:B------:R-:W-:Y:S02]  /*06e0*/  LEA R12, R20, R7, 0x7 ;  /* 0x00000007140c7211 */ /* 0x000fe400078e38ff */
[----:B------:R-:W-:Y:S02]  /*06f0*/  LOP3.LUT R15, R18, 0x60, R13, 0xf8, !PT ;  /* 0x00000060120f7812 */ /* 0x000fe400078ef80d */
[--C-:B------:R-:W-:Y:S02]  /*0700*/  SHF.R.U32.HI R7, RZ, 0x4, R0.reuse ;  /* 0x00000004ff077819 */ /* 0x100fe40000011600 */
[----:B------:R-:W-:Y:S02]  /*0710*/  SHF.R.U32.HI R13, RZ, 0x6, R0 ;  /* 0x00000006ff0d7819 */ /* 0x000fe40000011600 */
[----:B------:R-:W-:-:S02]  /*0720*/  IADD3.X R19, R8, c[0x0][0x16c], R5, P0, P1 ;  /* 0x00005b0008137a10 */ /* 0x000fc400007e2405 */
[----:B------:R-:W-:Y:S02]  /*0730*/  SGXT.U32 R7, R7, 0x4 ;  /* 0x000000040707781a */ /* 0x000fe40000000000 */
[----:B------:R-:W-:Y:S01]  /*0740*/  SGXT.U32 R5, R13, 0x2 ;  /* 0x000000020d05781a */ /* 0x000fe20000000000 */
[----:B------:R-:W-:Y:S01]  /*0750*/  IMAD.HI R13, R14, 0x2, RZ ;  /* 0x000000020e0d7827 */ /* 0x000fe200078e02ff */
[----:B------:R-:W-:Y:S02]  /*0760*/  MOV R20, c[0x0][0x1a4] ;  /* 0x0000690000147a02 */ /* 0x000fe40000000f00 */
[----:B------:R-:W-:Y:S01]  /*0770*/  LOP3.LUT R17, R15, 0x10, R10, 0x78, !PT ;  /* 0x000000100f117812 */ /* 0x000fe200078e780a */
[----:B------:R-:W-:Y:S01]  /*0780*/  IMAD R7, R7, c[0x0][0x1a4], RZ ;  /* 0x0000690007077a24 */ /* 0x000fe200078e02ff */
[----:B------:R-:W-:Y:S01]  /*0790*/  IADD3.X R18, R13, c[0x0][0x174], R6, P2, P3 ;  /* 0x00005d000d127a10 */ /* 0x000fe200017e6406 */
[----:B------:R-:W-:Y:S01]  /*07a0*/  IMAD R14, R5, c[0x0][0x1b8], RZ ;  /* 0x00006e00050e7a24 */ /* 0x000fe200078e02ff */
[----:B------:R-:W-:-:S02]  /*07b0*/  LEA.HI R5, R0, 0x30, RZ, 0x1c ;  /* 0x0000003000057811 */ /* 0x000fc400078fe0ff */
[C---:B------:R-:W-:Y:S01]  /*07c0*/  LEA R6, R20.reuse, R7, 0x4 ;  /* 0x0000000714067211 */ /* 0x040fe200078e20ff */
[----:B------:R-:W-:Y:S01]  /*07d0*/  IMAD R15, R21, 0x4, R14 ;  /* 0x00000004150f7824 */ /* 0x000fe200078e020e */
[----:B------:R-:W-:Y:S01]  /*07e0*/  LEA R80, P0, R7, R76, 0x1 ;  /* 0x0000004c07507211 */ /* 0x000fe200078008ff */
[----:B------:R-:W-:Y:S01]  /*07f0*/  IMAD R8, R5, c[0x0][0x1a4], RZ ;  /* 0x0000690005087a24 */ /* 0x000fe200078e02ff */
[----:B------:R-:W-:Y:S02]  /*0800*/  LEA R5, R20, R6, 0x4 ;  /* 0x0000000614057211 */ /* 0x000fe400078e20ff */
[-C--:B------:R-:W-:Y:S02]  /*0810*/  LEA R78, P1, R6, R76.reuse, 0x1 ;  /* 0x0000004c064e7211 */ /* 0x080fe400078208ff */
[-C--:B------:R-:W-:Y:S02]  /*0820*/  LEA R74, P3, R8, R76.reuse, 0x1 ;  /* 0x0000004c084a7211 */ /* 0x080fe400078608ff */
[----:B------:R-:W-:Y:S01]  /*0830*/  LEA R13, R16, R17, 0x4 ;  /* 0x00000011100d7211 */ /* 0x000fe200078e20ff */
[----:B------:R-:W-:Y:S01]  /*0840*/  IMAD R17, R11, 0x90, RZ ;  /* 0x000000900b117824 */ /* 0x000fe200078e02ff */
[----:B------:R-:W-:-:S02]  /*0850*/  LEA R76, P2, R5, R76, 0x1 ;  /* 0x0000004c054c7211 */ /* 0x000fc400078408ff */
[----:B------:R-:W-:Y:S02]  /*0860*/  LEA.HI.X.SX32 R79, R6, R19, 0x1, P1 ;  /* 0x00000013064f7211 */ /* 0x000fe400008f0eff */
[----:B------:R-:W-:Y:S02]  /*0870*/  LEA R16, R21, R15, 0x2 ;  /* 0x0000000f15107211 */ /* 0x000fe400078e10ff */
[----:B------:R-:W-:Y:S02]  /*0880*/  LEA R22, P1, R15, R70, 0x1 ;  /* 0x000000460f167211 */ /* 0x000fe400078208ff */
[----:B------:R-:W-:Y:S02]  /*0890*/  SHF.R.S32.HI R6, RZ, 0x6, R0 ;  /* 0x00000006ff067819 */ /* 0x000fe40000011400 */
[----:B------:R-:W-:Y:S02]  /*08a0*/  LEA.HI.X.SX32 R77, R5, R19, 0x1, P2 ;  /* 0x00000013054d7211 */ /* 0x000fe400010f0eff */
[----:B------:R-:W-:-:S02]  /*08b0*/  LEA R5, R21, R16, 0x2 ;  /* 0x0000001015057211 */ /* 0x000fc400078e10ff */
[----:B------:R-:W-:Y:S02]  /*08c0*/  LEA R68, P2, R16, R70, 0x1 ;  /* 0x0000004610447211 */ /* 0x000fe400078408ff */
[----:B------:R-:W-:Y:S02]  /*08d0*/  LEA.HI.X.SX32 R23, R15, R18, 0x1, P1 ;  /* 0x000000120f177211 */ /* 0x000fe400008f0eff */
[----:B------:R-:W-:Y:S02]  /*08e0*/  SHF.R.U32.HI R15, RZ, 0x2, R9 ;  /* 0x00000002ff0f7819 */ /* 0x000fe40000011609 */
[----:B------:R-:W-:Y:S02]  /*08f0*/  SGXT R6, R6, 0x1 ;  /* 0x000000010606781a */ /* 0x000fe40000000200 */
[-C--:B------:R-:W-:Y:S02]  /*0900*/  LEA.HI.X.SX32 R81, R7, R19.reuse, 0x1, P0 ;  /* 0x0000001307517211 */ /* 0x080fe400000f0eff */
[----:B------:R-:W-:-:S02]  /*0910*/  LEA.HI.X.SX32 R75, R8, R19, 0x1, P3 ;  /* 0x00000013084b7211 */ /* 0x000fc400018f0eff */
[-C--:B------:R-:W-:Y:S02]  /*0920*/  LEA R20, P0, R14, R70.reuse, 0x1 ;  /* 0x000000460e147211 */ /* 0x080fe400078008ff */
[----:B------:R-:W-:Y:S02]  /*0930*/  LEA R70, P3, R5, R70, 0x1 ;  /* 0x0000004605467211 */ /* 0x000fe400078608ff */
[----:B------:R-:W-:Y:S02]  /*0940*/  LEA.HI.X.SX32 R69, R16, R18, 0x1, P2 ;  /* 0x0000001210457211 */ /* 0x000fe400010f0eff */
[--C-:B------:R-:W-:Y:S02]  /*0950*/  LOP3.LUT R15, R15, 0x1fe, R10.reuse, 0x78, !PT ;  /* 0x000001fe0f0f7812 */ /* 0x100fe400078e780a */
[----:B------:R-:W-:Y:S02]  /*0960*/  LOP3.LUT R16, R17, 0x30, R10, 0x78, !PT ;  /* 0x0000003011107812 */ /* 0x000fe400078e780a */
[----:B------:R-:W-:-:S02]  /*0970*/  LOP3.LUT R33, R6, 0x90, RZ, 0xc0, !PT ;  /* 0x0000009006217812 */ /* 0x000fc400078ec0ff */
[-C--:B------:R-:W-:Y:S02]  /*0980*/  LEA.HI.X.SX32 R21, R14, R18.reuse, 0x1, P0 ;  /* 0x000000120e157211 */ /* 0x080fe400000f0eff */
[----:B------:R-:W-:Y:S02]  /*0990*/  LEA.HI.X.SX32 R71, R5, R18, 0x1, P3 ;  /* 0x0000001205477211 */ /* 0x000fe400018f0eff */
[----:B------:R-:W-:Y:S02]  /*09a0*/  MOV R8, 0x3f800000 ;  /* 0x3f80000000087802 */ /* 0x000fe40000000f00 */
[----:B------:R-:W-:Y:S02]  /*09b0*/  MOV R14, RZ ;  /* 0x000000ff000e7202 */ /* 0x000fe40000000f00 */
[----:B------:R-:W-:Y:S02]  /*09c0*/  MOV R5, RZ ;  /* 0x000000ff00057202 */ /* 0x000fe40000000f00 */
[----:B------:R-:W-:-:S02]  /*09d0*/  MOV R19, 0x3f800000 ;  /* 0x3f80000000137802 */ /* 0x000fc40000000f00 */
[----:B------:R-:W-:Y:S02]  /*09e0*/  MOV R7, RZ ;  /* 0x000000ff00077202 */ /* 0x000fe40000000f00 */
[----:B------:R-:W-:Y:S02]  /*09f0*/  LOP3.LUT R17, R15, 0x40, RZ, 0x3c, !PT ;  /* 0x000000400f117812 */ /* 0x000fe400078e3cff */
[----:B------:R-:W-:Y:S02]  /*0a00*/  LOP3.LUT R18, R16, 0x40, RZ, 0x3c, !PT ;  /* 0x0000004010127812 */ /* 0x000fe400078e3cff */
[----:B------:R-:W-:Y:S02]  /*0a10*/  LOP3.LUT R6, R33, 0x17e, R10, 0x78, !PT ;  /* 0x0000017e21067812 */ /* 0x000fe400078e780a */
.L_x_1:
[----:B------:R-:W-:-:S04]  /*0a20*/  IMAD.WIDE R40, R14, 0x2, R76 ;  /* 0x000000020e287825 */ /* 0x000fc800078e024c */
[C---:B------:R-:W-:Y:S02]  /*0a30*/  IMAD.WIDE R36, R14.reuse, 0x2, R80 ;  /* 0x000000020e247825 */ /* 0x040fe400078e0250 */
[----:B------:R-:W2:Y:S02]  /*0a40*/  LDG.E.U16 R41, [R40.64] ;  /* 0x0000000428297981 */ /* 0x000ea4000c1e1500 */
[C---:B------:R-:W-:Y:S02]  /*0a50*/  IMAD.WIDE R38, R14.reuse, 0x2, R78 ;  /* 0x000000020e267825 */ /* 0x040fe400078e024e */
[----:B------:R-:W3:Y:S02]  /*0a60*/  LDG.E.U16 R49, [R36.64] ;  /* 0x0000000424317981 */ /* 0x000ee4000c1e1500 */
[----:B------:R-:W-:Y:S02]  /*0a70*/  IMAD.WIDE R42, R14, 0x2, R74 ;  /* 0x000000020e2a7825 */ /* 0x000fe400078e024a */
[----:B------:R-:W4:Y:S04]  /*0a80*/  LDG.E.U16 R51, [R38.64] ;  /* 0x0000000426337981 */ /* 0x000f28000c1e1500 */
[----:B------:R-:W5:Y:S04]  /*0a90*/  LDG.E.U16 R57, [R42.64] ;  /* 0x000000042a397981 */ /* 0x000f68000c1e1500 */
[----:B------:R-:W-:Y:S01]  /*0aa0*/  BAR.SYNC.DEFER_BLOCKING 0x0 ;  /* 0x0000000000007b1d */ /* 0x000fe20000010000 */
[----:B------:R-:W-:-:S04]  /*0ab0*/  IMAD.WIDE R88, R5, 0x2, R68 ;  /* 0x0000000205587825 */ /* 0x000fc800078e0244 */
[----:B------:R-:W-:-:S04]  /*0ac0*/  IMAD.WIDE R64, R5, 0x2, R20 ;  /* 0x0000000205407825 */ /* 0x000fc800078e0214 */
[----:B------:R-:W-:-:S04]  /*0ad0*/  IMAD.WIDE R90, R5, 0x2, R22 ;  /* 0x00000002055a7825 */ /* 0x000fc800078e0216 */
[----:B------:R-:W-:Y:S01]  /*0ae0*/  IMAD.WIDE R92, R5, 0x2, R70 ;  /* 0x00000002055c7825 */ /* 0x000fe200078e0246 */
[----:B--2---:R-:W-:Y:S04]  /*0af0*/  STS.U16 [R6+0x1400], R41 ;  /* 0x0014002906007388 */ /* 0x004fe80000000400 */
[----:B---3--:R-:W-:Y:S04]  /*0b00*/  STS.U16 [R6+0x1000], R49 ;  /* 0x0010003106007388 */ /* 0x008fe80000000400 */
[----:B----4-:R-:W-:Y:S04]  /*0b10*/  STS.U16 [R6+0x1200], R51 ;  /* 0x0012003306007388 */ /* 0x010fe80000000400 */
[----:B-----5:R-:W-:Y:S04]  /*0b20*/  STS.U16 [R6+0x1600], R57 ;  /* 0x0016003906007388 */ /* 0x020fe80000000400 */
[----:B------:R-:W-:Y:S06]  /*0b30*/  BAR.SYNC.DEFER_BLOCKING 0x0 ;  /* 0x0000000000007b1d */ /* 0x000fec0000010000 */
[----:B------:R0:W2:Y:S04]  /*0b40*/  LDG.E.U16 R86, [R64.64] ;  /* 0x0000000440567981 */ /* 0x0000a8000c1e1500 */
[----:B------:R-:W3:Y:S04]  /*0b50*/  LDG.E.U16 R88, [R88.64] ;  /* 0x0000000458587981 */ /* 0x000ee8000c1e1500 */
[----:B------:R-:W4:Y:S04]  /*0b60*/  LDG.E.U16 R90, [R90.64] ;  /* 0x000000045a5a7981 */ /* 0x000f28000c1e1500 */
[----:B------:R-:W5:Y:S04]  /*0b70*/  LDG.E.U16 R92, [R92.64] ;  /* 0x000000045c5c7981 */ /* 0x000f68000c1e1500 */
[----:B------:R-:W-:Y:S04]  /*0b80*/  LDSM.16.MT88.4 R32, [R12] ;  /* 0x000000000c20783b */ /* 0x000fe80000004200 */
[----:B------:R-:W1:Y:S04]  /*0b90*/  LDSM.16.M88.4 R44, [R13+0x1000] ;  /* 0x001000000d2c783b */ /* 0x000e680000000200 */
[----:B------:R-:W0:Y:S04]  /*0ba0*/  LDSM.16.M88.4 R52, [R13+0x1200] ;  /* 0x001200000d34783b */ /* 0x000e280000000200 */
[----:B------:R-:W0:Y:S04]  /*0bb0*/  LDSM.16.M88.4 R36, [R13+0x1600] ;  /* 0x001600000d24783b */ /* 0x000e280000000200 */
[----:B------:R-:W0:Y:S04]  /*0bc0*/  LDSM.16.M88.4 R60, [R13+0x1400] ;  /* 0x001400000d3c783b */ /* 0x000e280000000200 */
[----:B------:R-:W-:Y:S01]  /*0bd0*/  BAR.SYNC.DEFER_BLOCKING 0x0 ;  /* 0x0000000000007b1d */ /* 0x000fe20000010000 */
[C---:B-1----:R-:W-:Y:S08]  /*0be0*/  HMMA.16816.F32 R40, R32.reuse, R44, RZ ;  /* 0x0000002c2028723c */ /* 0x042ff000000018ff */
[C---:B------:R-:W-:Y:S08]  /*0bf0*/  HMMA.16816.F32 R44, R32.reuse, R46, RZ ;  /* 0x0000002e202c723c */ /* 0x040ff000000018ff */
[C---:B0-----:R-:W-:Y:S08]  /*0c00*/  HMMA.16816.F32 R48, R32.reuse, R52, RZ ;  /* 0x000000342030723c */ /* 0x041ff000000018ff */
[C---:B------:R-:W-:Y:S08]  /*0c10*/  HMMA.16816.F32 R52, R32.reuse, R54, RZ ;  /* 0x000000362034723c */ /* 0x040ff000000018ff */
[C---:B------:R-:W-:Y:S07]  /*0c20*/  HMMA.16816.F32 R64, R32.reuse, R36, RZ ;  /* 0x000000242040723c */ /* 0x040fee00000018ff */
[----:B------:R-:W-:Y:S01]  /*0c30*/  FMUL R36, R40, c[0x0][0x188] ;  /* 0x0000620028247a20 */ /* 0x000fe20000400000 */
[----:B------:R-:W-:Y:S01]  /*0c40*/  HMMA.16816.F32 R56, R32, R60, RZ ;  /* 0x0000003c2038723c */ /* 0x000fe200000018ff */
[----:B------:R-:W-:-:S07]  /*0c50*/  FMUL R37, R41, c[0x0][0x188] ;  /* 0x0000620029257a20 */ /* 0x000fce0000400000 */
[----:B------:R-:W-:Y:S01]  /*0c60*/  HMMA.16816.F32 R60, R32, R62, RZ ;  /* 0x0000003e203c723c */ /* 0x000fe200000018ff */
[----:B------:R-:W-:Y:S01]  /*0c70*/  FMNMX R37, R36, R37, !PT ;  /* 0x0000002524257209 */ /* 0x000fe20007800000 */
[----:B------:R-:W-:-:S06]  /*0c80*/  FMUL R36, R45, c[0x0][0x188] ;  /* 0x000062002d247a20 */ /* 0x000fcc0000400000 */
[----:B------:R-:W-:Y:S07]  /*0c90*/  HMMA.16816.F32 R32, R32, R38, RZ ;  /* 0x000000262020723c */ /* 0x000fee00000018ff */
[----:B------:R-:W-:-:S05]  /*0ca0*/  FMUL R38, R44, c[0x0][0x188] ;  /* 0x000062002c267a20 */ /* 0x000fca0000400000 */
[----:B------:R-:W-:Y:S01]  /*0cb0*/  FMNMX R39, R38, R37, !PT ;  /* 0x0000002526277209 */ /* 0x000fe20007800000 */
[----:B------:R-:W-:-:S03]  /*0cc0*/  FMUL R37, R48, c[0x0][0x188] ;  /* 0x0000620030257a20 */ /* 0x000fc60000400000 */
        /* <DEDUP_REMOVED lines=22> */
[----:B------:R-:W-:-:S04]  /*0e30*/  FMNMX R37, R37, R38, !PT ;  /* 0x0000002625257209 */ /* 0x000fc80007800000 */
[----:B------:R-:W-:Y:S01]  /*0e40*/  FMNMX R38, R36, R37, !PT ;  /* 0x0000002524267209 */ /* 0x000fe20007800000 */
[----:B------:R-:W-:Y:S02]  /*0e50*/  FMUL R36, R42, c[0x0][0x188] ;  /* 0x000062002a247a20 */ /* 0x000fe40000400000 */
[----:B------:R-:W-:Y:S02]  /*0e60*/  FMUL R37, R43, c[0x0][0x188] ;  /* 0x000062002b257a20 */ /* 0x000fe40000400000 */
[----:B------:R-:W0:Y:S03]  /*0e70*/  SHFL.BFLY PT, R39, R38, 0x2, 0x1f ;  /* 0x0c401f0026277f89 */ /* 0x000e2600000e0000 */
[----:B------:R-:W-:Y:S01]  /*0e80*/  FMNMX R37, R36, R37, !PT ;  /* 0x0000002524257209 */ /* 0x000fe20007800000 */
[----:B------:R-:W-:-:S05]  /*0e90*/  FMUL R36, R46, c[0x0][0x188] ;  /* 0x000062002e247a20 */ /* 0x000fca0000400000 */
[----:B------:R-:W-:Y:S01]  /*0ea0*/  FMNMX R37, R36, R37, !PT ;  /* 0x0000002524257209 */ /* 0x000fe20007800000 */
[----:B------:R-:W-:-:S05]  /*0eb0*/  FMUL R36, R47, c[0x0][0x188] ;  /* 0x000062002f247a20 */ /* 0x000fca0000400000 */
[----:B------:R-:W-:Y:S01]  /*0ec0*/  FMNMX R37, R36, R37, !PT ;  /* 0x0000002524257209 */ /* 0x000fe20007800000 */
[----:B------:R-:W-:-:S05]  /*0ed0*/  FMUL R36, R50, c[0x0][0x188] ;  /* 0x0000620032247a20 */ /* 0x000fca0000400000 */
[----:B------:R-:W-:Y:S01]  /*0ee0*/  FMNMX R37, R36, R37, !PT ;  /* 0x0000002524257209 */ /* 0x000fe20007800000 */
[----:B------:R-:W-:Y:S01]  /*0ef0*/  FMUL R36, R51, c[0x0][0x188] ;  /* 0x0000620033247a20 */ /* 0x000fe20000400000 */
[----:B0-----:R-:W-:-:S04]  /*0f00*/  FMNMX R39, R38, R39, !PT ;  /* 0x0000002726277209 */ /* 0x001fc80007800000 */
[----:B------:R-:W-:Y:S01]  /*0f10*/  FMNMX R37, R36, R37, !PT ;  /* 0x0000002524257209 */ /* 0x000fe20007800000 */
[----:B------:R-:W-:Y:S01]  /*0f20*/  FMUL R36, R54, c[0x0][0x188] ;  /* 0x0000620036247a20 */ /* 0x000fe20000400000 */
[----:B------:R-:W0:Y:S04]  /*0f30*/  SHFL.BFLY PT, R38, R39, 0x1, 0x1f ;  /* 0x0c201f0027267f89 */ /* 0x000e2800000e0000 */
        /* <DEDUP_REMOVED lines=11> */
[----:B------:R-:W-:-:S04]  /*0ff0*/  FMNMX R72, R38, R87, !PT ;  /* 0x0000005726487209 */ /* 0x000fc80007800000 */
[----:B------:R-:W-:Y:S01]  /*1000*/  FMNMX R38, R36, R37, !PT ;  /* 0x0000002524267209 */ /* 0x000fe20007800000 */
[----:B------:R-:W-:-:S05]  /*1010*/  FMUL R37, R66, c[0x0][0x188] ;  /* 0x0000620042257a20 */ /* 0x000fca0000400000 */
[----:B------:R-:W-:Y:S01]  /*1020*/  FMNMX R39, R37, R38, !PT ;  /* 0x0000002625277209 */ /* 0x000fe20007800000 */
[----:B------:R-:W-:-:S05]  /*1030*/  FMUL R38, R67, c[0x0][0x188] ;  /* 0x0000620043267a20 */ /* 0x000fca0000400000 */
[----:B------:R-:W-:Y:S01]  /*1040*/  FMNMX R39, R38, R39, !PT ;  /* 0x0000002726277209 */ /* 0x000fe20007800000 */
[----:B------:R-:W-:-:S05]  /*1050*/  FMUL R38, R34, c[0x0][0x188] ;  /* 0x0000620022267a20 */ /* 0x000fca0000400000 */
[----:B------:R-:W-:Y:S01]  /*1060*/  FMNMX R39, R38, R39, !PT ;  /* 0x0000002726277209 */ /* 0x000fe20007800000 */
[----:B------:R-:W-:-:S05]  /*1070*/  FMUL R38, R35, c[0x0][0x188] ;  /* 0x0000620023267a20 */ /* 0x000fca0000400000 */
[----:B------:R-:W-:-:S05]  /*1080*/  FMNMX R38, R38, R39, !PT ;  /* 0x0000002726267209 */ /* 0x000fca0007800000 */
[----:B------:R-:W0:Y:S01]  /*1090*/  SHFL.BFLY PT, R39, R38, 0x2, 0x1f ;  /* 0x0c401f0026277f89 */ /* 0x000e2200000e0000 */
[--C-:B------:R-:W-:Y:S02]  /*10a0*/  FFMA R40, R40, c[0x0][0x188], -R72.reuse ;  /* 0x0000620028287a23 */ /* 0x100fe40000000848 */
[----:B------:R-:W-:Y:S02]  /*10b0*/  FFMA R41, R41, c[0x0][0x188], -R72 ;  /* 0x0000620029297a23 */ /* 0x000fe40000000848 */
[----:B------:R-:W-:Y:S02]  /*10c0*/  FMUL R36, R40, 1.4426950216293334961 ;  /* 0x3fb8aa3b28247820 */ /* 0x000fe40000400000 */
[----:B------:R-:W-:Y:S01]  /*10d0*/  FMUL R37, R41, 1.4426950216293334961 ;  /* 0x3fb8aa3b29257820 */ /* 0x000fe20000400000 */
[----:B0-----:R-:W-:-:S05]  /*10e0*/  FMNMX R39, R38, R39, !PT ;  /* 0x0000002726277209 */ /* 0x001fca0007800000 */
[----:B------:R-:W0:Y:S01]  /*10f0*/  SHFL.BFLY PT, R38, R39, 0x1, 0x1f ;  /* 0x0c201f0027267f89 */ /* 0x000e2200000e0000 */
[--C-:B------:R-:W-:Y:S02]  /*1100*/  FFMA R44, R44, c[0x0][0x188], -R72.reuse ;  /* 0x000062002c2c7a23 */ /* 0x100fe40000000848 */
[--C-:B------:R-:W-:Y:S02]  /*1110*/  FFMA R45, R45, c[0x0][0x188], -R72.reuse ;  /* 0x000062002d2d7a23 */ /* 0x100fe40000000848 */
[----:B------:R-:W-:Y:S01]  /*1120*/  FMUL R40, R44, 1.4426950216293334961 ;  /* 0x3fb8aa3b2c287820 */ /* 0x000fe20000400000 */
[----:B------:R-:W-:Y:S01]  /*1130*/  MUFU.EX2 R36, R36 ;  /* 0x0000002400247308 */ /* 0x000fe20000000800 */
[--C-:B------:R-:W-:Y:S02]  /*1140*/  FFMA R56, R56, c[0x0][0x188], -R72.reuse ;  /* 0x0000620038387a23 */ /* 0x100fe40000000848 */
[----:B------:R-:W-:Y:S02]  /*1150*/  FMUL R41, R45, 1.4426950216293334961 ;  /* 0x3fb8aa3b2d297820 */ /* 0x000fe40000400000 */
[----:B------:R-:W-:-:S03]  /*1160*/  FFMA R48, R48, c[0x0][0x188], -R72 ;  /* 0x0000620030307a23 */ /* 0x000fc60000000848 */
[----:B------:R-:W1:Y:S01]  /*1170*/  MUFU.EX2 R37, R37 ;  /* 0x0000002500257308 */ /* 0x000e620000000800 */
[----:B------:R-:W-:Y:S02]  /*1180*/  FMUL R56, R56, 1.4426950216293334961 ;  /* 0x3fb8aa3b38387820 */ /* 0x000fe40000400000 */
[----:B------:R-:W-:Y:S02]  /*1190*/  FMUL R48, R48, 1.4426950216293334961 ;  /* 0x3fb8aa3b30307820 */ /* 0x000fe40000400000 */
[----:B------:R-:W-:-:S03]  /*11a0*/  FFMA R49, R49, c[0x0][0x188], -R72 ;  /* 0x0000620031317a23 */ /* 0x000fc60000000848 */
[----:B------:R-:W1:Y:S01]  /*11b0*/  MUFU.EX2 R40, R40 ;  /* 0x0000002800287308 */ /* 0x000e620000000800 */
[----:B0-----:R-:W-:Y:S01]  /*11c0*/  FMNMX R38, R39, R38, !PT ;  /* 0x0000002627267209 */ /* 0x001fe20007800000 */
[----:B------:R-:W-:Y:S02]  /*11d0*/  FFMA R57, R57, c[0x0][0x188], -R72 ;  /* 0x0000620039397a23 */ /* 0x000fe40000000848 */
[----:B------:R-:W-:-:S04]  /*11e0*/  FMUL R45, R49, 1.4426950216293334961 ;  /* 0x3fb8aa3b312d7820 */ /* 0x000fc80000400000 */
[----:B------:R-:W0:Y:S01]  /*11f0*/  MUFU.EX2 R41, R41 ;  /* 0x0000002900297308 */ /* 0x000e220000000800 */
[----:B------:R-:W-:Y:S02]  /*1200*/  FFMA R52, R52, c[0x0][0x188], -R72 ;  /* 0x0000620034347a23 */ /* 0x000fe40000000848 */
[----:B------:R-:W-:-:S05]  /*1210*/  FMUL R57, R57, 1.4426950216293334961 ;  /* 0x3fb8aa3b39397820 */ /* 0x000fca0000400000 */
[----:B------:R0:W-:Y:S01]  /*1220*/  MUFU.EX2 R73, R56 ;  /* 0x0000003800497308 */ /* 0x0001e20000000800 */
[----:B------:R-:W-:Y:S01]  /*1230*/  FMUL R49, R52, 1.4426950216293334961 ;  /* 0x3fb8aa3b34317820 */ /* 0x000fe20000400000 */
[----:B--2---:R2:W-:Y:S01]  /*1240*/  STS.U16 [R15+0x1000], R86 ;  /* 0x001000560f007388 */ /* 0x0045e20000000400 */
[----:B------:R-:W-:Y:S01]  /*1250*/  FFMA R53, R53, c[0x0][0x188], -R72 ;  /* 0x0000620035357a23 */ /* 0x000fe20000000848 */
[----:B0-----:R-:W-:Y:S01]  /*1260*/  FMNMX R56, R38, R85, !PT ;  /* 0x0000005526387209 */ /* 0x001fe20007800000 */
[----:B------:R-:W-:-:S03]  /*1270*/  FADD R38, -R72, R87 ;  /* 0x0000005748267221 */ /* 0x000fc60000000100 */
[----:B------:R-:W0:Y:S01]  /*1280*/  MUFU.EX2 R48, R48 ;  /* 0x0000003000307308 */ /* 0x000e220000000800 */
[----:B---3--:R3:W-:Y:S01]  /*1290*/  STS.U16 [R15+0x1400], R88 ;  /* 0x001400580f007388 */ /* 0x0087e20000000400 */
[----:B-1----:R-:W-:Y:S02]  /*12a0*/  FADD R39, R36, R37 ;  /* 0x0000002524277221 */ /* 0x002fe40000000000 */
[----:B------:R-:W-:Y:S01]  /*12b0*/  FMUL R38, R38, 1.4426950216293334961 ;  /* 0x3fb8aa3b26267820 */ /* 0x000fe20000400000 */
[----:B----4-:R-:W-:Y:S01]  /*12c0*/  STS.U16 [R17+0x1200], R90 ;  /* 0x0012005a11007388 */ /* 0x010fe20000000400 */
[--C-:B------:R-:W-:Y:S02]  /*12d0*/  FFMA R42, R42, c[0x0][0x188], -R56.reuse ;  /* 0x000062002a2a7a23 */ /* 0x100fe40000000838 */
[----:B------:R-:W-:Y:S01]  /*12e0*/  FFMA R43, R43, c[0x0][0x188], -R56 ;  /* 0x000062002b2b7a23 */ /* 0x000fe20000000838 */
[----:B------:R-:W1:Y:S01]  /*12f0*/  MUFU.EX2 R45, R45 ;  /* 0x0000002d002d7308 */ /* 0x000e620000000800 */
[----:B-----5:R-:W-:Y:S01]  /*1300*/  STS.U16 [R17+0x1600], R92 ;  /* 0x0016005c11007388 */ /* 0x020fe20000000400 */
[----:B------:R-:W-:-:S02]  /*1310*/  FFMA R32, R32, c[0x0][0x188], -R72 ;  /* 0x0000620020207a23 */ /* 0x000fc40000000848 */
[----:B------:R-:W-:Y:S02]  /*1320*/  FMUL R53, R53, 1.4426950216293334961 ;  /* 0x3fb8aa3b35357820 */ /* 0x000fe40000400000 */
[----:B------:R-:W-:Y:S02]  /*1330*/  FMUL R42, R42, 1.4426950216293334961 ;  /* 0x3fb8aa3b2a2a7820 */ /* 0x000fe40000400000 */
[----:B------:R-:W-:Y:S01]  /*1340*/  MUFU.EX2 R84, R57 ;  /* 0x0000003900547308 */ /* 0x000fe20000000800 */
[----:B------:R-:W-:Y:S02]  /*1350*/  FMUL R43, R43, 1.4426950216293334961 ;  /* 0x3fb8aa3b2b2b7820 */ /* 0x000fe40000400000 */
[----:B------:R-:W-:-:S05]  /*1360*/  FMUL R32, R32, 1.4426950216293334961 ;  /* 0x3fb8aa3b20207820 */ /* 0x000fca0000400000 */
[----:B------:R4:W-:Y:S01]  /*1370*/  MUFU.EX2 R57, R38 ;  /* 0x0000002600397308 */ /* 0x0009e20000000800 */
[----:B------:R-:W-:-:S07]  /*1380*/  FFMA R46, R46, c[0x0][0x188], -R56 ;  /* 0x000062002e2e7a23 */ /* 0x000fce0000000838 */
[----:B------:R-:W5:Y:S01]  /*1390*/  MUFU.EX2 R49, R49 ;  /* 0x0000003100317308 */ /* 0x000f620000000800 */
[----:B----4-:R-:W-:-:S04]  /*13a0*/  FADD R38, R40, R39 ;  /* 0x0000002728267221 */ /* 0x010fc80000000000 */
[----:B------:R-:W-:-:S03]  /*13b0*/  FADD R39, R41, R38 ;  /* 0x0000002629277221 */ /* 0x000fc60000000000 */
[----:B------:R-:W2:Y:S01]  /*13c0*/  MUFU.EX2 R94, R53 ;  /* 0x00000035005e7308 */ /* 0x000ea20000000800 */
[----:B------:R-:W-:Y:S02]  /*13d0*/  FFMA R50, R50, c[0x0][0x188], -R56 ;  /* 0x0000620032327a23 */ /* 0x000fe40000000838 */
[----:B------:R-:W-:Y:S02]  /*13e0*/  FFMA R60, R60, c[0x0][0x188], -R72 ;  /* 0x000062003c3c7a23 */ /* 0x000fe40000000848 */
[----:B0-----:R-:W-:-:S03]  /*13f0*/  FADD R38, R48, R39 ;  /* 0x0000002730267221 */ /* 0x001fc60000000000 */
[----:B------:R0:W-:Y:S01]  /*1400*/  MUFU.EX2 R53, R32 ;  /* 0x0000002000357308 */ /* 0x0001e20000000800 */
[----:B------:R-:W-:Y:S02]  /*1410*/  FFMA R33, R33, c[0x0][0x188], -R72 ;  /* 0x0000620021217a23 */ /* 0x000fe40000000848 */
[----:B------:R-:W-:-:S05]  /*1420*/  FMUL R46, R46, 1.4426950216293334961 ;  /* 0x3fb8aa3b2e2e7820 */ /* 0x000fca0000400000 */
[----:B------:R-:W-:Y:S01]  /*1430*/  MUFU.EX2 R42, R42 ;  /* 0x0000002a002a7308 */ /* 0x000fe20000000800 */
[----:B0-----:R-:W-:-:S07]  /*1440*/  FFMA R32, R47, c[0x0][0x188], -R56 ;  /* 0x000062002f207a23 */ /* 0x001fce0000000838 */
[----:B------:R-:W0:Y:S01]  /*1450*/  MUFU.EX2 R43, R43 ;  /* 0x0000002b002b7308 */ /* 0x000e220000000800 */
[----:B------:R-:W-:Y:S02]  /*1460*/  FMUL R96, R32, 1.4426950216293334961 ;  /* 0x3fb8aa3b20607820 */ /* 0x000fe40000400000 */
[----:B------:R-:W-:Y:S02]  /*1470*/  FMUL R32, R50, 1.4426950216293334961 ;  /* 0x3fb8aa3b32207820 */ /* 0x000fe40000400000 */
[----:B------:R-:W-:Y:S02]  /*1480*/  FMUL R60, R60, 1.4426950216293334961 ;  /* 0x3fb8aa3b3c3c7820 */ /* 0x000fe40000400000 */
[----:B-1----:R-:W-:Y:S01]  /*1490*/  FADD R50, R45, R38 ;  /* 0x000000262d327221 */ /* 0x002fe20000000000 */
[----:B------:R1:W4:Y:S01]  /*14a0*/  MUFU.EX2 R47, R46 ;  /* 0x0000002e002f7308 */ /* 0x0003220000000800 */
[----:B------:R-:W-:Y:S02]  /*14b0*/  FMUL R33, R33, 1.4426950216293334961 ;  /* 0x3fb8aa3b21217820 */ /* 0x000fe40000400000 */
[----:B------:R-:W-:-:S02]  /*14c0*/  FFMA R51, R51, c[0x0][0x188], -R56 ;  /* 0x0000620033337a23 */ /* 0x000fc40000000838 */
[----:B------:R-:W-:Y:S01]  /*14d0*/  FFMA R54, R54, c[0x0][0x188], -R56 ;  /* 0x0000620036367a23 */ /* 0x000fe20000000838 */
[----:B-1----:R-:W-:Y:S01]  /*14e0*/  F2FP.PACK_AB R46, R41, R40 ;  /* 0x00000028292e723e */ /* 0x002fe200000000ff */
[----:B-----5:R-:W-:Y:S01]  /*14f0*/  FADD R41, R49, R50 ;  /* 0x0000003231297221 */ /* 0x020fe20000000000 */
[----:B------:R-:W-:Y:S01]  /*1500*/  MUFU.EX2 R82, R60 ;  /* 0x0000003c00527308 */ /* 0x000fe20000000800 */
[----:B------:R-:W-:Y:S01]  /*1510*/  FADD R40, -R56, R85 ;  /* 0x0000005538287221 */ /* 0x000fe20000000100 */
[----:B------:R-:W-:Y:S01]  /*1520*/  F2FP.PACK_AB R44, R37, R36 ;  /* 0x00000024252c723e */ /* 0x000fe200000000ff */
[----:B------:R-:W-:Y:S01]  /*1530*/  BAR.SYNC.DEFER_BLOCKING 0x0 ;  /* 0x0000000000007b1d */ /* 0x000fe20000010000 */
[----:B------:R-:W-:Y:S01]  /*1540*/  F2FP.PACK_AB R48, R45, R48 ;  /* 0x000000302d30723e */ /* 0x000fe200000000ff */
[----:B--2---:R-:W-:Y:S01]  /*1550*/  FADD R86, R94, R41 ;  /* 0x000000295e567221 */ /* 0x004fe20000000000 */
[----:B0-----:R-:W-:-:S03]  /*1560*/  F2FP.PACK_AB R45, R43, R42 ;  /* 0x0000002a2b2d723e */ /* 0x001fc600000000ff */
[----:B------:R0:W-:Y:S01]  /*1570*/  MUFU.EX2 R60, R33 ;  /* 0x00000021003c7308 */ /* 0x0001e20000000800 */
[----:B---3--:R-:W-:Y:S02]  /*1580*/  FADD R88, R42, R43 ;  /* 0x0000002b2a587221 */ /* 0x008fe40000000000 */
[----:B0-----:R-:W-:Y:S02]  /*1590*/  FMUL R33, R51, 1.4426950216293334961 ;  /* 0x3fb8aa3b33217820 */ /* 0x001fe40000400000 */
[----:B------:R-:W-:Y:S02]  /*15a0*/  FMUL R51, R54, 1.4426950216293334961 ;  /* 0x3fb8aa3b36337820 */ /* 0x000fe40000400000 */
[----:B------:R-:W-:Y:S01]  /*15b0*/  FMUL R54, R40, 1.4426950216293334961 ;  /* 0x3fb8aa3b28367820 */ /* 0x000fe20000400000 */
[----:B------:R-:W0:Y:S01]  /*15c0*/  MUFU.EX2 R96, R96 ;  /* 0x0000006000607308 */ /* 0x000e220000000800 */
[----:B------:R-:W1:Y:S04]  /*15d0*/  LDSM.16.M88.4 R36, [R16+0x1000] ;  /* 0x001000001024783b */ /* 0x000e680000000200 */
[----:B------:R-:W2:Y:S01]  /*15e0*/  LDSM.16.M88.4 R40, [R16+0x1400] ;  /* 0x001400001028783b */ /* 0x000ea20000000200 */
[----:B------:R-:W-:-:S02]  /*15f0*/  FFMA R61, R61, c[0x0][0x188], -R72 ;  /* 0x000062003d3d7a23 */ /* 0x000fc40000000848 */
[----:B------:R-:W3:Y:S01]  /*1600*/  MUFU.EX2 R32, R32 ;  /* 0x0000002000207308 */ /* 0x000ee20000000800 */
[----:B------:R-:W-:Y:S02]  /*1610*/  FFMA R64, R64, c[0x0][0x188], -R72 ;  /* 0x0000620040407a23 */ /* 0x000fe40000000848 */
[--C-:B------:R-:W-:Y:S02]  /*1620*/  FFMA R55, R55, c[0x0][0x188], -R56.reuse ;  /* 0x0000620037377a23 */ /* 0x100fe40000000838 */
[----:B------:R-:W-:Y:S02]  /*1630*/  FMUL R83, R61, 1.4426950216293334961 ;  /* 0x3fb8aa3b3d537820 */ /* 0x000fe40000400000 */
[----:B------:R-:W-:Y:S01]  /*1640*/  FMUL R61, R64, 1.4426950216293334961 ;  /* 0x3fb8aa3b403d7820 */ /* 0x000fe20000400000 */
[----:B------:R-:W5:Y:S01]  /*1650*/  MUFU.EX2 R33, R33 ;  /* 0x0000002100217308 */ /* 0x000f620000000800 */
[----:B------:R-:W-:Y:S01]  /*1660*/  FMUL R64, R55, 1.4426950216293334961 ;  /* 0x3fb8aa3b37407820 */ /* 0x000fe20000400000 */
[----:B------:R-:W-:Y:S01]  /*1670*/  F2FP.PACK_AB R50, R94, R49 ;  /* 0x000000315e32723e */ /* 0x000fe200000000ff */
[----:B------:R-:W-:-:S02]  /*1680*/  FFMA R58, R58, c[0x0][0x188], -R56 ;  /* 0x000062003a3a7a23 */ /* 0x000fc40000000838 */
[----:B----4-:R-:W-:-:S03]  /*1690*/  FADD R49, R47, R88 ;  /* 0x000000582f317221 */ /* 0x010fc60000000000 */
[----:B------:R-:W4:Y:S01]  /*16a0*/  MUFU.EX2 R51, R51 ;  /* 0x0000003300337308 */ /* 0x000f220000000800 */
[----:B------:R-:W-:Y:S02]  /*16b0*/  FFMA R59, R59, c[0x0][0x188], -R56 ;  /* 0x000062003b3b7a23 */ /* 0x000fe40000000838 */
[----:B------:R-:W-:Y:S02]  /*16c0*/  FMUL R55, R58, 1.4426950216293334961 ;  /* 0x3fb8aa3b3a377820 */ /* 0x000fe40000400000 */
[----:B0-----:R-:W-:-:S03]  /*16d0*/  FADD R49, R96, R49 ;  /* 0x0000003160317221 */ /* 0x001fc60000000000 */
[----:B------:R-:W0:Y:S01]  /*16e0*/  MUFU.EX2 R54, R54 ;  /* 0x0000003600367308 */ /* 0x000e220000000800 */
[----:B------:R-:W-:Y:S02]  /*16f0*/  FMUL R58, R59, 1.4426950216293334961 ;  /* 0x3fb8aa3b3b3a7820 */ /* 0x000fe40000400000 */
[----:B------:R-:W-:-:S05]  /*1700*/  FFMA R62, R62, c[0x0][0x188], -R56 ;  /* 0x000062003e3e7a23 */ /* 0x000fca0000000838 */
[----:B------:R-:W0:Y:S01]  /*1710*/  MUFU.EX2 R64, R64 ;  /* 0x0000004000407308 */ /* 0x000e220000000800 */
[----:B---3--:R-:W-:Y:S02]  /*1720*/  FADD R88, R32, R49 ;  /* 0x0000003120587221 */ /* 0x008fe40000000000 */
[----:B------:R-:W-:Y:S02]  /*1730*/  FFMA R65, R65, c[0x0][0x188], -R72 ;  /* 0x0000620041417a23 */ /* 0x000fe40000000848 */
[----:B------:R-:W-:-:S03]  /*1740*/  FMUL R62, R62, 1.4426950216293334961 ;  /* 0x3fb8aa3b3e3e7820 */ /* 0x000fc60000400000 */
[----:B------:R-:W3:Y:S01]  /*1750*/  MUFU.EX2 R55, R55 ;  /* 0x0000003700377308 */ /* 0x000ee20000000800 */
[----:B------:R-:W-:Y:S02]  /*1760*/  FFMA R63, R63, c[0x0][0x188], -R56 ;  /* 0x000062003f3f7a23 */ /* 0x000fe40000000838 */
[----:B-----5:R-:W-:Y:S02]  /*1770*/  FADD R88, R33, R88 ;  /* 0x0000005821587221 */ /* 0x020fe40000000000 */
[----:B------:R-:W-:-:S03]  /*1780*/  FMUL R52, R65, 1.4426950216293334961 ;  /* 0x3fb8aa3b41347820 */ /* 0x000fc60000400000 */
[----:B------:R-:W5:Y:S01]  /*1790*/  MUFU.EX2 R58, R58 ;  /* 0x0000003a003a7308 */ /* 0x000f620000000800 */
[----:B------:R-:W-:Y:S02]  /*17a0*/  FMUL R63, R63, 1.4426950216293334961 ;  /* 0x3fb8aa3b3f3f7820 */ /* 0x000fe40000400000 */
[--C-:B------:R-:W-:Y:S02]  /*17b0*/  FFMA R66, R66, c[0x0][0x188], -R56.reuse ;  /* 0x0000620042427a23 */ /* 0x100fe40000000838 */
[----:B------:R-:W-:Y:S02]  /*17c0*/  FFMA R65, R35, c[0x0][0x188], -R56 ;  /* 0x0000620023417a23 */ /* 0x000fe40000000838 */
[----:B----4-:R-:W-:Y:S01]  /*17d0*/  FADD R35, R51, R88 ;  /* 0x0000005833237221 */ /* 0x010fe20000000000 */
[----:B------:R-:W4:Y:S01]  /*17e0*/  MUFU.EX2 R62, R62 ;  /* 0x0000003e003e7308 */ /* 0x000f220000000800 */
[----:B------:R-:W-:Y:S01]  /*17f0*/  F2FP.PACK_AB R47, R96, R47 ;  /* 0x0000002f602f723e */ /* 0x000fe200000000ff */
[----:B------:R-:W-:Y:S01]  /*1800*/  FMUL R59, R66, 1.4426950216293334961 ;  /* 0x3fb8aa3b423b7820 */ /* 0x000fe20000400000 */
[----:B------:R-:W-:Y:S01]  /*1810*/  F2FP.PACK_AB R49, R33, R32 ;  /* 0x000000202131723e */ /* 0x000fe200000000ff */
[----:B------:R-:W-:-:S02]  /*1820*/  FMUL R28, R57, R28 ;  /* 0x0000001c391c7220 */ /* 0x000fc40000400000 */
[----:B------:R-:W-:Y:S02]  /*1830*/  FMUL R29, R57, R29 ;  /* 0x0000001d391d7220 */ /* 0x000fe40000400000 */
[C---:B0-----:R-:W-:Y:S01]  /*1840*/  FMUL R30, R54.reuse, R30 ;  /* 0x0000001e361e7220 */ /* 0x041fe20000400000 */
[----:B------:R-:W0:Y:S01]  /*1850*/  MUFU.EX2 R83, R83 ;  /* 0x0000005300537308 */ /* 0x000e220000000800 */
[C---:B------:R-:W-:Y:S02]  /*1860*/  FMUL R31, R54.reuse, R31 ;  /* 0x0000001f361f7220 */ /* 0x040fe40000400000 */
[----:B------:R-:W-:Y:S02]  /*1870*/  FFMA R67, R67, c[0x0][0x188], -R56 ;  /* 0x0000620043437a23 */ /* 0x000fe40000000838 */
[C---:B------:R-:W-:Y:S02]  /*1880*/  FMUL R24, R57.reuse, R24 ;  /* 0x0000001839187220 */ /* 0x040fe40000400000 */
[----:B------:R-:W-:Y:S01]  /*1890*/  FMUL R26, R54, R26 ;  /* 0x0000001a361a7220 */ /* 0x000fe20000400000 */
[----:B------:R-:W0:Y:S01]  /*18a0*/  MUFU.EX2 R63, R63 ;  /* 0x0000003f003f7308 */ /* 0x000e220000000800 */
[----:B------:R-:W-:-:S02]  /*18b0*/  FMUL R25, R57, R25 ;  /* 0x0000001939197220 */ /* 0x000fc40000400000 */
[----:B------:R-:W-:Y:S02]  /*18c0*/  FMUL R27, R54, R27 ;  /* 0x0000001b361b7220 */ /* 0x000fe40000400000 */
[----:B------:R-:W-:Y:S02]  /*18d0*/  FADD R32, R64, R35 ;  /* 0x0000002340207221 */ /* 0x000fe40000000000 */
[----:B------:R-:W-:Y:S01]  /*18e0*/  FMUL R66, R67, 1.4426950216293334961 ;  /* 0x3fb8aa3b43427820 */ /* 0x000fe20000400000 */
[----:B------:R-:W0:Y:S01]  /*18f0*/  MUFU.EX2 R61, R61 ;  /* 0x0000003d003d7308 */ /* 0x000e220000000800 */
[----:B------:R-:W-:Y:S01]  /*1900*/  FADD R33, R73, R86 ;  /* 0x0000005649217221 */ /* 0x000fe20000000000 */
[----:B-1----:R-:W-:Y:S01]  /*1910*/  HMMA.16816.F32 R28, R44, R36, R28 ;  /* 0x000000242c1c723c */ /* 0x002fe2000000181c */
[----:B------:R-:W-:Y:S02]  /*1920*/  FFMA R34, R34, c[0x0][0x188], -R56 ;  /* 0x0000620022227a23 */ /* 0x000fe40000000838 */
[----:B---3--:R-:W-:-:S03]  /*1930*/  FADD R35, R55, R32 ;  /* 0x0000002037237221 */ /* 0x008fc60000000000 */
[----:B------:R-:W1:Y:S02]  /*1940*/  MUFU.EX2 R59, R59 ;  /* 0x0000003b003b7308 */ /* 0x000e640000000800 */
[----:B--2---:R-:W-:Y:S01]  /*1950*/  HMMA.16816.F32 R44, R44, R40, R24 ;  /* 0x000000282c2c723c */ /* 0x004fe20000001818 */
[----:B------:R-:W-:Y:S01]  /*1960*/  FMUL R36, R34, 1.4426950216293334961 ;  /* 0x3fb8aa3b22247820 */ /* 0x000fe20000400000 */
[----:B------:R-:W-:Y:S01]  /*1970*/  F2FP.PACK_AB R51, R64, R51 ;  /* 0x000000334033723e */ /* 0x000fe200000000ff */
[----:B------:R-:W-:-:S03]  /*1980*/  FMUL R65, R65, 1.4426950216293334961 ;  /* 0x3fb8aa3b41417820 */ /* 0x000fc60000400000 */
[----:B------:R-:W2:Y:S01]  /*1990*/  MUFU.EX2 R52, R52 ;  /* 0x0000003400347308 */ /* 0x000ea20000000800 */
[----:B------:R-:W-:Y:S02]  /*19a0*/  FADD R25, R84, R33 ;  /* 0x0000002154197221 */ /* 0x000fe40000000000 */
[----:B-----5:R-:W-:Y:S02]  /*19b0*/  FADD R27, R58, R35 ;  /* 0x000000233a1b7221 */ /* 0x020fe40000000000 */
[----:B------:R-:W-:Y:S01]  /*19c0*/  FADD R64, R82, R25 ;  /* 0x0000001952407221 */ /* 0x000fe20000000000 */
[----:B------:R-:W-:Y:S02]  /*19d0*/  LDSM.16.M88.4 R32, [R18+0x1000] ;  /* 0x001000001220783b */ /* 0x000fe40000000200 */
[----:B------:R-:W3:Y:S01]  /*19e0*/  MUFU.EX2 R66, R66 ;  /* 0x0000004200427308 */ /* 0x000ee20000000800 */
[----:B----4-:R-:W-:Y:S02]  /*19f0*/  FADD R86, R62, R27 ;  /* 0x0000001b3e567221 */ /* 0x010fe40000000000 */
[----:B0-----:R-:W-:Y:S01]  /*1a00*/  FADD R64, R83, R64 ;  /* 0x0000004053407221 */ /* 0x001fe20000000000 */
[----:B------:R-:W0:Y:S04]  /*1a10*/  LDSM.16.M88.4 R24, [R18+0x1400] ;  /* 0x001400001218783b */ /* 0x000e280000000200 */
[----:B------:R2:W4:Y:S01]  /*1a20*/  MUFU.EX2 R40, R36 ;  /* 0x0000002400287308 */ /* 0x0005220000000800 */
[----:B------:R-:W-:-:S02]  /*1a30*/  FADD R86, R63, R86 ;  /* 0x000000563f567221 */ /* 0x000fc40000000000 */
[----:B------:R-:W-:-:S05]  /*1a40*/  FADD R37, R61, R64 ;  /* 0x000000403d257221 */ /* 0x000fca0000000000 */
[----:B------:R-:W5:Y:S01]  /*1a50*/  MUFU.EX2 R65, R65 ;  /* 0x0000004100417308 */ /* 0x000f620000000800 */
[----:B-1----:R-:W-:Y:S02]  /*1a60*/  FADD R41, R59, R86 ;  /* 0x000000563b297221 */ /* 0x002fe40000000000 */
[----:B--2---:R-:W-:Y:S02]  /*1a70*/  FADD R36, R52, R37 ;  /* 0x0000002534247221 */ /* 0x004fe40000000000 */
[----:B---3--:R-:W-:Y:S02]  /*1a80*/  FADD R41, R66, R41 ;  /* 0x0000002942297221 */ /* 0x008fe40000000000 */
[----:B------:R-:W-:Y:S02]  /*1a90*/  FADD R37, R53, R36 ;  /* 0x0000002435257221 */ /* 0x000fe40000000000 */
[----:B----4-:R-:W-:Y:S01]  /*1aa0*/  FADD R36, R40, R41 ;  /* 0x0000002928247221 */ /* 0x010fe20000000000 */
[----:B------:R-:W-:Y:S01]  /*1ab0*/  HMMA.16816.F32 R44, R48, R42, R44 ;  /* 0x0000002a302c723c */ /* 0x000fe2000000182c */
[----:B------:R-:W-:-:S06]  /*1ac0*/  FADD R41, R60, R37 ;  /* 0x000000253c297221 */ /* 0x000fcc0000000000 */
[----:B-----5:R-:W-:Y:S01]  /*1ad0*/  FADD R42, R65, R36 ;  /* 0x00000024412a7221 */ /* 0x020fe20000000000 */
[----:B------:R-:W-:Y:S01]  /*1ae0*/  HMMA.16816.F32 R28, R48, R38, R28 ;  /* 0x00000026301c723c */ /* 0x000fe2000000181c */
[----:B------:R-:W1:Y:S04]  /*1af0*/  SHFL.BFLY PT, R48, R41, 0x2, 0x1f ;  /* 0x0c401f0029307f89 */ /* 0x000e6800000e0000 */
[----:B------:R-:W2:Y:S01]  /*1b00*/  SHFL.BFLY PT, R43, R42, 0x2, 0x1f ;  /* 0x0c401f002a2b7f89 */ /* 0x000ea200000e0000 */
[----:B------:R-:W-:Y:S02]  /*1b10*/  F2FP.PACK_AB R36, R84, R73 ;  /* 0x000000495424723e */ /* 0x000fe400000000ff */
[----:B------:R-:W-:Y:S02]  /*1b20*/  F2FP.PACK_AB R38, R83, R82 ;  /* 0x000000525326723e */ /* 0x000fe400000000ff */
[----:B------:R-:W-:-:S02]  /*1b30*/  F2FP.PACK_AB R37, R58, R55 ;  /* 0x000000373a25723e */ /* 0x000fc400000000ff */
[----:B------:R-:W-:-:S07]  /*1b40*/  F2FP.PACK_AB R39, R63, R62 ;  /* 0x0000003e3f27723e */ /* 0x000fce00000000ff */
[----:B0-----:R-:W-:Y:S01]  /*1b50*/  HMMA.16816.F32 R44, R36, R24, R44 ;  /* 0x00000018242c723c */ /* 0x001fe2000000182c */
[----:B-1----:R-:W-:Y:S02]  /*1b60*/  FADD R48, R41, R48 ;  /* 0x0000003029307221 */ /* 0x002fe40000000000 */
[----:B--2---:R-:W-:-:S05]  /*1b70*/  FADD R43, R42, R43 ;  /* 0x0000002b2a2b7221 */ /* 0x004fca0000000000 */
[----:B------:R-:W-:Y:S01]  /*1b80*/  HMMA.16816.F32 R28, R36, R32, R28 ;  /* 0x00000020241c723c */ /* 0x000fe2000000181c */
[----:B------:R-:W0:Y:S04]  /*1b90*/  SHFL.BFLY PT, R33, R48, 0x1, 0x1f ;  /* 0x0c201f0030217f89 */ /* 0x000e2800000e0000 */
[----:B------:R-:W1:Y:S01]  /*1ba0*/  SHFL.BFLY PT, R32, R43, 0x1, 0x1f ;  /* 0x0c201f002b207f89 */ /* 0x000e6200000e0000 */
[----:B------:R-:W-:Y:S02]  /*1bb0*/  IADD3 R7, R7, 0x40, RZ ;  /* 0x0000004007077810 */ /* 0x000fe40007ffe0ff */
[----:B------:R-:W-:Y:S02]  /*1bc0*/  F2FP.PACK_AB R36, R52, R61 ;  /* 0x0000003d3424723e */ /* 0x000fe400000000ff */
[----:B------:R-:W-:-:S02]  /*1bd0*/  ISETP.GE.AND P0, PT, R7, c[0x0][0x1d0], PT ;  /* 0x0000740007007a0c */ /* 0x000fc40003f06270 */
[----:B------:R-:W-:Y:S02]  /*1be0*/  F2FP.PACK_AB R38, R60, R53 ;  /* 0x000000353c26723e */ /* 0x000fe400000000ff */
[----:B------:R-:W-:Y:S02]  /*1bf0*/  F2FP.PACK_AB R37, R66, R59 ;  /* 0x0000003b4225723e */ /* 0x000fe400000000ff */
[----:B------:R-:W-:Y:S01]  /*1c00*/  F2FP.PACK_AB R39, R65, R40 ;  /* 0x000000284127723e */ /* 0x000fe200000000ff */
[----:B------:R-:W-:Y:S01]  /*1c10*/  IMAD.MOV.U32 R87, RZ, RZ, R72 ;  /* 0x000000ffff577224 */ /* 0x000fe200078e0048 */
[----:B------:R-:W-:-:S06]  /*1c20*/  MOV R85, R56 ;  /* 0x0000003800557202 */ /* 0x000fcc0000000f00 */
[----:B------:R-:W-:Y:S01]  /*1c30*/  HMMA.16816.F32 R28, R36, R34, R28 ;  /* 0x00000022241c723c */ /* 0x000fe2000000181c */
[----:B0-----:R-:W-:Y:S02]  /*1c40*/  FADD R33, R48, R33 ;  /* 0x0000002130217221 */ /* 0x001fe40000000000 */
[----:B-1----:R-:W-:-:S04]  /*1c50*/  FADD R32, R43, R32 ;  /* 0x000000202b207221 */ /* 0x002fc80000000000 */
[----:B------:R-:W-:Y:S01]  /*1c60*/  MOV R34, 0x40 ;  /* 0x0000004000227802 */ /* 0x000fe20000000f00 */
[----:B------:R-:W-:Y:S01]  /*1c70*/  HMMA.16816.F32 R24, R36, R26, R44 ;  /* 0x0000001a2418723c */ /* 0x000fe2000000182c */
[----:B------:R-:W-:Y:S02]  /*1c80*/  FFMA R8, R57, R8, R33 ;  /* 0x0000000839087223 */ /* 0x000fe40000000021 */
[----:B------:R-:W-:Y:S02]  /*1c90*/  FFMA R19, R54, R19, R32 ;  /* 0x0000001336137223 */ /* 0x000fe40000000020 */
[C---:B------:R-:W-:Y:S02]  /*1ca0*/  IMAD R5, R34.reuse, c[0x0][0x1b4], R5 ;  /* 0x00006d0022057a24 */ /* 0x040fe400078e0205 */
[----:B------:R-:W-:Y:S01]  /*1cb0*/  IMAD R14, R34, c[0x0][0x1a4], R14 ;  /* 0x00006900220e7a24 */ /* 0x000fe200078e020e */
[----:B------:R-:W-:Y:S01]  /*1cc0*/  @P0 CALL.REL.NOINC `(.L_x_0) ;  /* 0x0000001000000944 */ /* 0x000fe20003c00000 */
[----:B------:R-:W-:Y:S05]  /*1cd0*/  BRA `(.L_x_1) ;  /* 0xffffed4000007947 */ /* 0x000fea000383ffff */
.L_x_0:
[----:B--2---:R-:W-:Y:S01]  /*1ce0*/  SHF.L.U32 R15, R0, 0x2, RZ ;  /* 0x00000002000f7819 */ /* 0x004fe200000006ff */
[----:B------:R-:W-:Y:S01]  /*1cf0*/  IMAD R12, R2, c[0x0][0x1c0], RZ ;  /* 0x00007000020c7a24 */ /* 0x000fe200078e02ff */
[----:B------:R-:W-:Y:S01]  /*1d00*/  MOV R23, R19 ;  /* 0x0000001300177202 */ /* 0x000fe20000000f00 */
[----:B------:R-:W-:Y:S01]  /*1d10*/  IMAD R14, R3, c[0x0][0x1c4], RZ ;  /* 0x00007100030e7a24 */ /* 0x000fe200078e02ff */
[----:B------:R-:W-:Y:S01]  /*1d20*/  LOP3.LUT R6, R15, 0x7c, RZ, 0xc0, !PT ;  /* 0x0000007c0f067812 */ /* 0x000fe200078ec0ff */
[----:B------:R-:W-:Y:S01]  /*1d30*/  BAR.SYNC.DEFER_BLOCKING 0x0 ;  /* 0x0000000000007b1d */ /* 0x000fe20000010000 */
[----:B------:R-:W-:-:S02]  /*1d40*/  LOP3.LUT R18, R0, 0x18, RZ, 0xc0, !PT ;  /* 0x0000001800127812 */ /* 0x000fc400078ec0ff */
[----:B------:R-:W-:Y:S01]  /*1d50*/  LEA R17, R9, R6, 0x1 ;  /* 0x0000000609117211 */ /* 0x000fe200078e08ff */
[C---:B------:R-:W-:Y:S01]  /*1d60*/  FMUL R6, R23.reuse, 8388608 ;  /* 0x4b00000017067820 */ /* 0x040fe20000400000 */
[----:B------:R-:W-:Y:S02]  /*1d70*/  FSETP.GEU.AND P3, PT, R23, 1.175494350822287508e-38, PT ;  /* 0x008000001700780b */ /* 0x000fe40003f6e000 */
[----:B------:R-:W-:Y:S01]  /*1d80*/  MOV R32, R8 ;  /* 0x0000000800207202 */ /* 0x000fe20000000f00 */
[----:B------:R-:W-:Y:S01]  /*1d90*/  IMAD.SHL.U32 R8, R12, 0x2, RZ ;  /* 0x000000020c087824 */ /* 0x000fe200078e00ff */
[C---:B------:R-:W-:Y:S01]  /*1da0*/  SHF.L.U32 R9, R14.reuse, 0x1, RZ ;  /* 0x000000010e097819 */ /* 0x040fe200000006ff */
[----:B------:R-:W-:Y:S01]  /*1db0*/  IMAD.HI R14, R14, 0x2, RZ ;  /* 0x000000020e0e7827 */ /* 0x000fe200078e02ff */
[----:B------:R-:W-:Y:S02]  /*1dc0*/  LOP3.LUT R13, R15, 0x380, RZ, 0xc0, !PT ;  /* 0x000003800f0d7812 */ /* 0x000fe400078ec0ff */
[----:B------:R-:W-:Y:S01]  /*1dd0*/  LEA R16, R18, R11, 0x3 ;  /* 0x0000000b12107211 */ /* 0x000fe200078e18ff */
[----:B------:R-:W-:Y:S01]  /*1de0*/  FMUL R5, R32, 8388608 ;  /* 0x4b00000020057820 */ /* 0x000fe20000400000 */
[----:B------:R-:W-:-:S02]  /*1df0*/  FSEL R6, R6, R23, !P3 ;  /* 0x0000001706067208 */ /* 0x000fc40005800000 */
[----:B------:R-:W-:Y:S02]  /*1e00*/  IADD3 R34, P5, P6, R9, c[0x0][0x178], R8 ;  /* 0x00005e0009227a10 */ /* 0x000fe40007ebe008 */
[----:B------:R-:W-:Y:S02]  /*1e10*/  LEA R19, R16, R13, 0x4 ;  /* 0x0000000d10137211 */ /* 0x000fe400078e20ff */
[----:B------:R-:W-:Y:S02]  /*1e20*/  IADD3 R9, R6, -0x3f3504f3, RZ ;  /* 0xc0cafb0d06097810 */ /* 0x000fe40007ffe0ff */
[----:B------:R-:W-:Y:S02]  /*1e30*/  SHF.R.S32.HI R16, RZ, 0x5, R0 ;  /* 0x00000005ff107819 */ /* 0x000fe40000011400 */
[----:B------:R-:W-:Y:S02]  /*1e40*/  LOP3.LUT R20, R15, 0x1c0, RZ, 0xc0, !PT ;  /* 0x000001c00f147812 */ /* 0x000fe400078ec0ff */
[----:B------:R-:W-:-:S02]  /*1e50*/  LOP3.LUT P0, RZ, R0, 0x80, RZ, 0xc0, !PT ;  /* 0x0000008000ff7812 */ /* 0x000fc4000780c0ff */
[----:B------:R-:W-:Y:S02]  /*1e60*/  SHF.R.U32.HI R0, RZ, 0x1, R0 ;  /* 0x00000001ff007819 */ /* 0x000fe40000011600 */
[----:B------:R-:W-:Y:S02]  /*1e70*/  FSETP.GEU.AND P4, PT, R32, 1.175494350822287508e-38, PT ;  /* 0x008000002000780b */ /* 0x000fe40003f8e000 */
[----:B------:R-:W-:Y:S01]  /*1e80*/  LOP3.LUT R13, R9, 0xff800000, RZ, 0xc0, !PT ;  /* 0xff800000090d7812 */ /* 0x000fe200078ec0ff */
[----:B------:R-:W-:Y:S01]  /*1e90*/  IMAD.HI R9, R12, 0x2, RZ ;  /* 0x000000020c097827 */ /* 0x000fe200078e02ff */
[----:B------:R-:W-:Y:S02]  /*1ea0*/  LEA R20, R11, R20, 0x3 ;  /* 0x000000140b147211 */ /* 0x000fe400078e18ff */
[----:B------:R-:W-:Y:S01]  /*1eb0*/  LOP3.LUT R11, R0, 0x4, RZ, 0xc0, !PT ;  /* 0x00000004000b7812 */ /* 0x000fe200078ec0ff */
[----:B------:R-:W0:Y:S01]  /*1ec0*/  I2F R12, R13 ;  /* 0x0000000d000c7306 */ /* 0x000e220000201400 */
[----:B------:R-:W-:-:S02]  /*1ed0*/  FSEL R5, R5, R32, !P4 ;  /* 0x0000002005057208 */ /* 0x000fc40006000000 */
[----:B------:R-:W-:Y:S02]  /*1ee0*/  FSETP.GT.AND P2, PT, |R32|, 8.50705917302346158658e+37, PT ;  /* 0x7e8000002000780b */ /* 0x000fe40003f44200 */
[----:B------:R-:W-:Y:S02]  /*1ef0*/  FSEL R0, RZ, -23, P4 ;  /* 0xc1b80000ff007808 */ /* 0x000fe40002000000 */
[----:B------:R-:W-:Y:S02]  /*1f00*/  FSETP.GT.AND P4, PT, |R23|, 8.50705917302346158658e+37, PT ;  /* 0x7e8000001700780b */ /* 0x000fe40003f84200 */
[----:B------:R-:W-:Y:S02]  /*1f10*/  IADD3.X R36, R14, c[0x0][0x17c], R9, P5, P6 ;  /* 0x00005f000e247a10 */ /* 0x000fe40002fec409 */
[----:B------:R-:W-:Y:S02]  /*1f20*/  FSETP.GEU.AND P1, PT, |R32|, 1.175494350822287508e-38, PT ;  /* 0x008000002000780b */ /* 0x000fe40003f2e200 */
[----:B------:R-:W-:-:S02]  /*1f30*/  FSEL R9, RZ, -23, P3 ;  /* 0xc1b80000ff097808 */ /* 0x000fc40001800000 */
[----:B------:R-:W-:Y:S01]  /*1f40*/  FSETP.GEU.AND P3, PT, |R23|, 1.175494350822287508e-38, PT ;  /* 0x008000001700780b */ /* 0x000fe20003f6e200 */
[----:B------:R-:W-:Y:S01]  /*1f50*/  @P2 FMUL R32, R32, 0.25 ;  /* 0x3e80000020202820 */ /* 0x000fe20000400000 */
[----:B------:R-:W-:Y:S01]  /*1f60*/  MOV R33, R28 ;  /* 0x0000001c00217202 */ /* 0x000fe20000000f00 */
[----:B------:R-:W-:Y:S01]  /*1f70*/  @P2 FMUL R25, R25, 0.25 ;  /* 0x3e80000019192820 */ /* 0x000fe20000400000 */
[----:B------:R-:W-:Y:S01]  /*1f80*/  IADD3 R7, R5, -0x3f3504f3, RZ ;  /* 0xc0cafb0d05077810 */ /* 0x000fe20007ffe0ff */
[----:B------:R-:W-:Y:S01]  /*1f90*/  @P4 FMUL R23, R23, 0.25 ;  /* 0x3e80000017174820 */ /* 0x000fe20000400000 */
[----:B------:R-:W-:Y:S01]  /*1fa0*/  IADD3 R28, R11, R20, RZ ;  /* 0x000000140b1c7210 */ /* 0x000fe20007ffe0ff */
[----:B0-----:R-:W-:Y:S01]  /*1fb0*/  FFMA.FTZ R11, R12, 1.1920928955078125e-07, R9 ;  /* 0x340000000c0b7823 */ /* 0x001fe20000010009 */
[----:B------:R-:W-:Y:S01]  /*1fc0*/  LOP3.LUT R8, R7, 0xff800000, RZ, 0xc0, !PT ;  /* 0xff80000007087812 */ /* 0x000fe200078ec0ff */
[----:B------:R-:W-:Y:S01]  /*1fd0*/  @!P1 FMUL R32, R32, 16777216 ;  /* 0x4b80000020209820 */ /* 0x000fe20000400000 */
[----:B------:R-:W-:Y:S01]  /*1fe0*/  SGXT R16, R16, 0x1 ;  /* 0x000000011010781a */ /* 0x000fe20000000200 */
[----:B------:R-:W-:Y:S01]  /*1ff0*/  @P2 FMUL R24, R24, 0.25 ;  /* 0x3e80000018182820 */ /* 0x000fe20000400000 */
[----:B------:R0:W-:Y:S01]  /*2000*/  I2F R7, R8 ;  /* 0x0000000800077306 */ /* 0x0001e20000201400 */
[----:B------:R-:W-:Y:S01]  /*2010*/  @!P3 FMUL R23, R23, 16777216 ;  /* 0x4b8000001717b820 */ /* 0x000fe20000400000 */
[----:B------:R-:W-:Y:S01]  /*2020*/  LOP3.LUT R21, R17, 0x808, R16, 0x78, !PT ;  /* 0x0000080811157812 */ /* 0x000fe200078e7810 */
[----:B------:R-:W-:Y:S01]  /*2030*/  @P2 FMUL R29, R29, 0.25 ;  /* 0x3e8000001d1d2820 */ /* 0x000fe20000400000 */
[----:B------:R-:W-:Y:S01]  /*2040*/  LEA.HI R22, R18, R19, RZ, 0x1f ;  /* 0x0000001312167211 */ /* 0x000fe200078ff8ff */
[----:B------:R-:W-:Y:S01]  /*2050*/  @P2 FMUL R33, R33, 0.25 ;  /* 0x3e80000021212820 */ /* 0x000fe20000400000 */
[----:B------:R-:W-:Y:S01]  /*2060*/  MOV R35, 0x3dc6b27f ;  /* 0x3dc6b27f00237802 */ /* 0x000fe20000000f00 */
[----:B------:R-:W-:Y:S01]  /*2070*/  @P4 FMUL R27, R27, 0.25 ;  /* 0x3e8000001b1b4820 */ /* 0x000fe20000400000 */
[----:B------:R-:W1:Y:S01]  /*2080*/  MUFU.RCP R12, R32 ;  /* 0x00000020000c7308 */ /* 0x000e620000001000 */
[----:B------:R-:W-:Y:S01]  /*2090*/  @P4 FMUL R26, R26, 0.25 ;  /* 0x3e8000001a1a4820 */ /* 0x000fe20000400000 */
[----:B------:R-:W-:Y:S01]  /*20a0*/  IADD3 R13, R6, -R13, RZ ;  /* 0x8000000d060d7210 */ /* 0x000fe20007ffe0ff */
[----:B------:R-:W-:Y:S01]  /*20b0*/  @P4 FMUL R30, R30, 0.25 ;  /* 0x3e8000001e1e4820 */ /* 0x000fe20000400000 */
[----:B------:R-:W-:Y:S01]  /*20c0*/  ISETP.GE.U32.AND P2, PT, R5, 0x7f800000, PT ;  /* 0x7f8000000500780c */ /* 0x000fe20003f46070 */
[----:B------:R-:W-:Y:S01]  /*20d0*/  @P4 FMUL R31, R31, 0.25 ;  /* 0x3e8000001f1f4820 */ /* 0x000fe20000400000 */
[----:B------:R-:W-:Y:S01]  /*20e0*/  LOP3.LUT R10, R10, 0x1f8, RZ, 0xc0, !PT ;  /* 0x000001f80a0a7812 */ /* 0x000fe200078ec0ff */
[----:B------:R-:W-:Y:S01]  /*20f0*/  @!P1 FMUL R25, R25, 16777216 ;  /* 0x4b80000019199820 */ /* 0x000fe20000400000 */
[----:B------:R-:W2:Y:S01]  /*2100*/  MUFU.RCP R9, R23 ;  /* 0x0000001700097308 */ /* 0x000ea20000001000 */
[----:B------:R-:W-:-:S02]  /*2110*/  @!P1 FMUL R24, R24, 16777216 ;  /* 0x4b80000018189820 */ /* 0x000fc40000400000 */
[----:B------:R-:W-:Y:S02]  /*2120*/  @!P1 FMUL R29, R29, 16777216 ;  /* 0x4b8000001d1d9820 */ /* 0x000fe40000400000 */
[----:B------:R-:W-:Y:S01]  /*2130*/  @!P1 FMUL R33, R33, 16777216 ;  /* 0x4b80000021219820 */ /* 0x000fe20000400000 */
[----:B------:R-:W-:Y:S01]  /*2140*/  ISETP.GE.U32.AND P1, PT, R6, 0x7f800000, PT ;  /* 0x7f8000000600780c */ /* 0x000fe20003f26070 */
[----:B------:R-:W-:Y:S02]  /*2150*/  @!P3 FMUL R27, R27, 16777216 ;  /* 0x4b8000001b1bb820 */ /* 0x000fe40000400000 */
[----:B------:R-:W-:Y:S02]  /*2160*/  @!P3 FMUL R26, R26, 16777216 ;  /* 0x4b8000001a1ab820 */ /* 0x000fe40000400000 */
[----:B------:R-:W-:Y:S02]  /*2170*/  @!P3 FMUL R30, R30, 16777216 ;  /* 0x4b8000001e1eb820 */ /* 0x000fe40000400000 */
[----:B0-----:R-:W-:-:S02]  /*2180*/  IMAD.IADD R8, R5, 0x1, -R8 ;  /* 0x0000000105087824 */ /* 0x001fc400078e0a08 */
[----:B------:R-:W-:Y:S02]  /*2190*/  @!P3 FMUL R31, R31, 16777216 ;  /* 0x4b8000001f1fb820 */ /* 0x000fe40000400000 */
[C---:B-1----:R-:W-:Y:S02]  /*21a0*/  FMUL R15, R12.reuse, R25 ;  /* 0x000000190c0f7220 */ /* 0x042fe40000400000 */
[----:B------:R-:W-:Y:S01]  /*21b0*/  FMUL R16, R12, R24 ;  /* 0x000000180c107220 */ /* 0x000fe20000400000 */
[----:B------:R-:W-:Y:S01]  /*21c0*/  LOP3.LUT R24, R22, 0x8, RZ, 0x3c, !PT ;  /* 0x0000000816187812 */ /* 0x000fe200078e3cff */
[C---:B------:R-:W-:Y:S02]  /*21d0*/  FMUL R18, R12.reuse, R29 ;  /* 0x0000001d0c127220 */ /* 0x040fe40000400000 */
[----:B------:R-:W-:Y:S02]  /*21e0*/  FMUL R19, R12, R33 ;  /* 0x000000210c137220 */ /* 0x000fe40000400000 */
[----:B--2---:R-:W-:Y:S01]  /*21f0*/  FMUL R12, R9, R27 ;  /* 0x0000001b090c7220 */ /* 0x004fe20000400000 */
[----:B------:R-:W-:Y:S01]  /*2200*/  F2FP.PACK_AB R18, R15, R18 ;  /* 0x000000120f12723e */ /* 0x000fe200000000ff */
[C---:B------:R-:W-:Y:S01]  /*2210*/  FMUL R14, R9.reuse, R26 ;  /* 0x0000001a090e7220 */ /* 0x040fe20000400000 */
[----:B------:R-:W-:Y:S01]  /*2220*/  F2FP.PACK_AB R16, R16, R19 ;  /* 0x000000131010723e */ /* 0x000fe200000000ff */
[----:B------:R-:W-:Y:S01]  /*2230*/  FMUL R17, R9, R30 ;  /* 0x0000001e09117220 */ /* 0x000fe20000400000 */
[----:B------:R-:W-:Y:S01]  /*2240*/  LOP3.LUT R19, R21, 0x4, RZ, 0x3c, !PT ;  /* 0x0000000415137812 */ /* 0x000fe200078e3cff */
[----:B------:R-:W-:Y:S01]  /*2250*/  FADD R8, R8, -1 ;  /* 0xbf80000008087421 */ /* 0x000fe20000000000 */
[----:B------:R-:W-:Y:S01]  /*2260*/  STS [R21+0x200], R18 ;  /* 0x0002001215007388 */ /* 0x000fe20000000800 */
[----:B------:R-:W-:Y:S01]  /*2270*/  FMUL R9, R9, R31 ;  /* 0x0000001f09097220 */ /* 0x000fe20000400000 */
[----:B------:R-:W-:Y:S01]  /*2280*/  F2FP.PACK_AB R14, R14, R17 ;  /* 0x000000110e0e723e */ /* 0x000fe200000000ff */
[----:B------:R-:W-:Y:S01]  /*2290*/  FFMA.FTZ R0, R7, 1.1920928955078125e-07, R0 ;  /* 0x3400000007007823 */ /* 0x000fe20000010000 */
[----:B------:R0:W-:Y:S01]  /*22a0*/  STS [R21], R16 ;  /* 0x0000001015007388 */ /* 0x0001e20000000800 */
[----:B------:R-:W-:Y:S01]  /*22b0*/  FFMA.FTZ R7, R8, R35, -0.16845393180847167969 ;  /* 0xbe2c7f3008077423 */ /* 0x000fe20000010023 */
[----:B------:R-:W-:Y:S01]  /*22c0*/  F2FP.PACK_AB R17, R12, R9 ;  /* 0x000000090c11723e */ /* 0x000fe200000000ff */
[----:B------:R-:W-:Y:S01]  /*22d0*/  IMAD R15, R4, c[0x0][0x1c8], RZ ;  /* 0x00007200040f7a24 */ /* 0x000fe200078e02ff */
[----:B------:R-:W-:Y:S01]  /*22e0*/  STS [R19+0x400], R14 ;  /* 0x0004000e13007388 */ /* 0x000fe20000000800 */
[C---:B------:R-:W-:Y:S01]  /*22f0*/  FFMA.FTZ R7, R8.reuse, R7, 0.1716887056827545166 ;  /* 0x3e2fcf2a08077423 */ /* 0x040fe20000010007 */
[----:B------:R-:W-:Y:S01]  /*2300*/  MOV R30, c[0x0][0x1c8] ;  /* 0x00007200001e7a02 */ /* 0x000fe20000000f00 */
[----:B------:R-:W-:Y:S01]  /*2310*/  FADD R4, R13, -1 ;  /* 0xbf8000000d047421 */ /* 0x000fe20000000000 */
[----:B------:R1:W-:Y:S01]  /*2320*/  STS [R19+0x600], R17 ;  /* 0x0006001113007388 */ /* 0x0003e20000000800 */
[----:B------:R-:W-:Y:S01]  /*2330*/  FFMA.FTZ R7, R8, R7, -0.17900948226451873779 ;  /* 0xbe374e4308077423 */ /* 0x000fe20000010007 */
[----:B0-----:R-:W-:Y:S01]  /*2340*/  LEA R16, R30, R15, 0x1 ;  /* 0x0000000f1e107211 */ /* 0x001fe200078e08ff */
[----:B------:R-:W-:Y:S01]  /*2350*/  FFMA.FTZ R9, R4, R35, -0.16845393180847167969 ;  /* 0xbe2c7f3004097423 */ /* 0x000fe20000010023 */
[----:B------:R-:W-:Y:S01]  /*2360*/  BAR.SYNC.DEFER_BLOCKING 0x0 ;  /* 0x0000000000007b1d */ /* 0x000fe20000010000 */
[----:B------:R-:W-:Y:S01]  /*2370*/  FFMA.FTZ R7, R8, R7, 0.20512372255325317383 ;  /* 0x3e520bf408077423 */ /* 0x000fe20000010007 */
[----:B------:R-:W-:Y:S01]  /*2380*/  LOP3.LUT R21, R22, 0x4, RZ, 0x3c, !PT ;  /* 0x0000000416157812 */ /* 0x000fe200078e3cff */
[----:B------:R-:W-:Y:S01]  /*2390*/  FFMA.FTZ R9, R4, R9, 0.1716887056827545166 ;  /* 0x3e2fcf2a04097423 */ /* 0x000fe20000010009 */
[----:B------:R-:W-:Y:S01]  /*23a0*/  LOP3.LUT R26, R22, 0xc, RZ, 0x3c, !PT ;  /* 0x0000000c161a7812 */ /* 0x000fe200078e3cff */
[----:B------:R-:W-:Y:S01]  /*23b0*/  FFMA.FTZ R7, R8, R7, -0.24046532809734344482 ;  /* 0xbe763c8b08077423 */ /* 0x000fe20000010007 */
[----:B------:R-:W-:Y:S01]  /*23c0*/  LEA R18, R30, R16, 0x1 ;  /* 0x000000101e127211 */ /* 0x000fe200078e08ff */
[----:B------:R-:W-:Y:S01]  /*23d0*/  FFMA.FTZ R9, R4, R9, -0.17900948226451873779 ;  /* 0xbe374e4304097423 */ /* 0x000fe20000010009 */
[----:B------:R-:W-:Y:S01]  /*23e0*/  LEA R12, P4, R16, R34, 0x1 ;  /* 0x00000022100c7211 */ /* 0x000fe200078808ff */
[----:B------:R-:W-:Y:S01]  /*23f0*/  FFMA.FTZ R7, R8, R7, 0.28857114911079406738 ;  /* 0x3e93bf9908077423 */ /* 0x000fe20000010007 */
[----:B-1----:R-:W-:Y:S01]  /*2400*/  LEA R19, R30, R18, 0x1 ;  /* 0x000000121e137211 */ /* 0x002fe200078e08ff */
[----:B------:R-:W-:Y:S01]  /*2410*/  FFMA.FTZ R9, R4, R9, 0.20512372255325317383 ;  /* 0x3e520bf404097423 */ /* 0x000fe20000010009 */
[----:B------:R-:W-:Y:S01]  /*2420*/  LEA R14, P5, R18, R34, 0x1 ;  /* 0x00000022120e7211 */ /* 0x000fe200078a08ff */
[----:B------:R-:W-:Y:S01]  /*2430*/  FFMA.FTZ R7, R8, R7, -0.36067417263984680176 ;  /* 0xbeb8aa4908077423 */ /* 0x000fe20000010007 */
[----:B------:R-:W-:Y:S01]  /*2440*/  LEA R20, R30, R19, 0x1 ;  /* 0x000000131e147211 */ /* 0x000fe200078e08ff */
[----:B------:R-:W-:-:S02]  /*2450*/  FFMA.FTZ R9, R4, R9, -0.24046532809734344482 ;  /* 0xbe763c8b04097423 */ /* 0x000fc40000010009 */
[----:B------:R-:W-:Y:S02]  /*2460*/  FFMA.FTZ R7, R8, R7, 0.48089820146560668945 ;  /* 0x3ef6384a08077423 */ /* 0x000fe40000010007 */
[----:B------:R-:W-:Y:S02]  /*2470*/  FFMA.FTZ R13, R4, R9, 0.28857114911079406738 ;  /* 0x3e93bf99040d7423 */ /* 0x000fe40000010009 */
[----:B------:R-:W-:Y:S02]  /*2480*/  FFMA.FTZ R7, R8, R7, -0.72134751081466674805 ;  /* 0xbf38aa3b08077423 */ /* 0x000fe40000010007 */
[----:B------:R-:W-:Y:S01]  /*2490*/  FFMA.FTZ R17, R4, R13, -0.36067417263984680176 ;  /* 0xbeb8aa4904117423 */ /* 0x000fe2000001000d */
[----:B------:R-:W0:Y:S01]  /*24a0*/  LDS R29, [R22] ;  /* 0x00000000161d7984 */ /* 0x000e220000000800 */
[----:B------:R-:W-:Y:S01]  /*24b0*/  FMUL R7, R8, R7 ;  /* 0x0000000708077220 */ /* 0x000fe20000400000 */
[----:B------:R-:W-:Y:S01]  /*24c0*/  LEA.HI.X.SX32 R13, R16, R36, 0x1, P4 ;  /* 0x00000024100d7211 */ /* 0x000fe200020f0eff */
[----:B------:R-:W-:Y:S01]  /*24d0*/  IMAD R23, R30, 0x2, R20 ;  /* 0x000000021e177824 */ /* 0x000fe200078e0214 */
[----:B------:R1:W2:Y:S01]  /*24e0*/  LDS R31, [R21] ;  /* 0x00000000151f7984 */ /* 0x0002a20000000800 */
[----:B------:R-:W-:-:S02]  /*24f0*/  FMUL R7, R8, R7 ;  /* 0x0000000708077220 */ /* 0x000fc40000400000 */
[----:B------:R-:W-:Y:S01]  /*2500*/  FFMA.FTZ R17, R4, R17, 0.48089820146560668945 ;  /* 0x3ef6384a04117423 */ /* 0x000fe20000010011 */
[----:B------:R-:W3:Y:S01]  /*2510*/  LDS R33, [R24] ;  /* 0x0000000018217984 */ /* 0x000ee20000000800 */
[----:B------:R-:W-:Y:S01]  /*2520*/  FFMA.FTZ R7, R8, 1.4426950216293334961, R7 ;  /* 0x3fb8aa3b08077823 */ /* 0x000fe20000010007 */
[C---:B------:R-:W-:Y:S02]  /*2530*/  LEA R8, P3, R15.reuse, R34, 0x1 ;  /* 0x000000220f087211 */ /* 0x040fe400078608ff */
[----:B------:R4:W5:Y:S01]  /*2540*/  LDS R35, [R26] ;  /* 0x000000001a237984 */ /* 0x0009620000000800 */
[----:B------:R-:W-:Y:S01]  /*2550*/  LEA R25, R30, R23, 0x1 ;  /* 0x000000171e197211 */ /* 0x000fe200078e08ff */
[----:B-1----:R-:W-:Y:S01]  /*2560*/  FFMA.FTZ R21, R4, R17, -0.72134751081466674805 ;  /* 0xbf38aa3b04157423 */ /* 0x002fe20000010011 */
[-C--:B------:R-:W-:Y:S01]  /*2570*/  LEA.HI.X.SX32 R9, R15, R36.reuse, 0x1, P3 ;  /* 0x000000240f097211 */ /* 0x080fe200018f0eff */
[----:B------:R-:W-:Y:S01]  /*2580*/  FADD R0, R0, R7 ;  /* 0x0000000700007221 */ /* 0x000fe20000000000 */
[----:B------:R-:W-:Y:S01]  /*2590*/  LEA.HI.X.SX32 R15, R18, R36, 0x1, P5 ;  /* 0x00000024120f7211 */ /* 0x000fe200028f0eff */
[----:B------:R-:W-:Y:S01]  /*25a0*/  FMUL R21, R4, R21 ;  /* 0x0000001504157220 */ /* 0x000fe20000400000 */
[----:B------:R-:W-:-:S02]  /*25b0*/  LEA R16, P3, R19, R34, 0x1 ;  /* 0x0000002213107211 */ /* 0x000fc400078608ff */
[----:B------:R-:W-:Y:S01]  /*25c0*/  LEA R18, P4, R20, R34, 0x1 ;  /* 0x0000002214127211 */ /* 0x000fe200078808ff */
[----:B------:R-:W-:Y:S01]  /*25d0*/  FMUL R27, R4, R21 ;  /* 0x00000015041b7220 */ /* 0x000fe20000400000 */
[-C--:B------:R-:W-:Y:S02]  /*25e0*/  LEA.HI.X.SX32 R17, R19, R36.reuse, 0x1, P3 ;  /* 0x0000002413117211 */ /* 0x080fe400018f0eff */
[----:B----4-:R-:W-:Y:S01]  /*25f0*/  LEA R26, R30, R25, 0x1 ;  /* 0x000000191e1a7211 */ /* 0x010fe200078e08ff */
[----:B------:R-:W-:Y:S01]  /*2600*/  FFMA.FTZ R4, R4, 1.4426950216293334961, R27 ;  /* 0x3fb8aa3b04047823 */ /* 0x000fe2000001001b */
[----:B------:R-:W-:Y:S02]  /*2610*/  LEA.HI.X.SX32 R19, R20, R36, 0x1, P4 ;  /* 0x0000002414137211 */ /* 0x000fe400020f0eff */
[-C--:B------:R-:W-:Y:S01]  /*2620*/  LEA R20, P3, R23, R34.reuse, 0x1 ;  /* 0x0000002217147211 */ /* 0x080fe200078608ff */
[----:B------:R-:W-:Y:S01]  /*2630*/  FADD R4, R11, R4 ;  /* 0x000000040b047221 */ /* 0x000fe20000000000 */
[----:B------:R-:W-:-:S02]  /*2640*/  LEA R22, P4, R25, R34, 0x1 ;  /* 0x0000002219167211 */ /* 0x000fc400078808ff */
[C---:B------:R-:W-:Y:S02]  /*2650*/  LEA R24, P5, R26.reuse, R34, 0x1 ;  /* 0x000000221a187211 */ /* 0x040fe400078a08ff */
[-C--:B------:R-:W-:Y:S02]  /*2660*/  LEA.HI.X.SX32 R21, R23, R36.reuse, 0x1, P3 ;  /* 0x0000002417157211 */ /* 0x080fe400018f0eff */
[-C--:B------:R-:W-:Y:S02]  /*2670*/  LEA.HI.X.SX32 R23, R25, R36.reuse, 0x1, P4 ;  /* 0x0000002419177211 */ /* 0x080fe400020f0eff */
[----:B------:R-:W-:Y:S01]  /*2680*/  LEA.HI.X.SX32 R25, R26, R36, 0x1, P5 ;  /* 0x000000241a197211 */ /* 0x000fe200028f0eff */
[----:B0-----:R0:W-:Y:S01]  /*2690*/  STG.E.U16 [R8.64], R29 ;  /* 0x0000001d08007986 */ /* 0x0011e2000c101504 */
[----:B------:R-:W-:Y:S02]  /*26a0*/  @P2 MOV R26, 0x7f800000 ;  /* 0x7f800000001a2802 */ /* 0x000fe40000000f00 */
[----:B------:R-:W-:Y:S01]  /*26b0*/  FSETP.NEU.AND P3, PT, R5, RZ, PT ;  /* 0x000000ff0500720b */ /* 0x000fe20003f6d000 */
[----:B--2---:R1:W-:Y:S01]  /*26c0*/  STG.E.U16 [R12.64], R31 ;  /* 0x0000001f0c007986 */ /* 0x0043e2000c101504 */
[----:B------:R-:W-:Y:S01]  /*26d0*/  PRMT R11, R31, 0x7632, R11 ;  /* 0x000076321f0b7816 */ /* 0x000fe2000000000b */
[----:B------:R-:W-:Y:S01]  /*26e0*/  @P2 FFMA.FTZ R0, R5, R26, +INF ;  /* 0x7f80000005002423 */ /* 0x000fe2000001001a */
[----:B------:R-:W-:Y:S01]  /*26f0*/  @P1 MOV R7, 0x7f800000 ;  /* 0x7f80000000071802 */ /* 0x000fe20000000f00 */
[----:B---3--:R2:W-:Y:S01]  /*2700*/  STG.E.U16 [R14.64], R33 ;  /* 0x000000210e007986 */ /* 0x0085e2000c101504 */
[----:B------:R-:W-:-:S02]  /*2710*/  FSETP.NEU.AND P2, PT, R6, RZ, PT ;  /* 0x000000ff0600720b */ /* 0x000fc40003f4d000 */
[----:B------:R-:W-:Y:S01]  /*2720*/  FSEL R5, R0, -INF , P3 ;  /* 0xff80000000057808 */ /* 0x000fe20001800000 */
[----:B-----5:R2:W-:Y:S01]  /*2730*/  STG.E.U16 [R16.64], R35 ;  /* 0x0000002310007986 */ /* 0x0205e2000c101504 */
[----:B0-----:R-:W-:Y:S01]  /*2740*/  PRMT R9, R29, 0x7632, R9 ;  /* 0x000076321d097816 */ /* 0x001fe20000000009 */
[----:B------:R-:W-:Y:S01]  /*2750*/  @P1 FFMA.FTZ R4, R6, R7, +INF ;  /* 0x7f80000006041423 */ /* 0x000fe20000010007 */
[----:B------:R-:W-:Y:S01]  /*2760*/  PRMT R0, R33, 0x7632, R0 ;  /* 0x0000763221007816 */ /* 0x000fe20000000000 */
[----:B------:R-:W-:Y:S01]  /*2770*/  FFMA R6, R5, 0.69314718246459960938, R72 ;  /* 0x3f31721805067823 */ /* 0x000fe20000000048 */
[----:B-1----:R-:W-:Y:S01]  /*2780*/  PRMT R12, R35, 0x7632, R12 ;  /* 0x00007632230c7816 */ /* 0x002fe2000000000c */
[----:B------:R2:W-:Y:S01]  /*2790*/  STG.E.U16 [R18.64], R9 ;  /* 0x0000000912007986 */ /* 0x0005e2000c101504 */
[----:B------:R-:W-:-:S03]  /*27a0*/  FSEL R7, R4, -INF , P2 ;  /* 0xff80000004077808 */ /* 0x000fc60001000000 */
[----:B------:R2:W-:Y:S02]  /*27b0*/  STG.E.U16 [R20.64], R11 ;  /* 0x0000000b14007986 */ /* 0x0005e4000c101504 */
[----:B------:R-:W-:Y:S02]  /*27c0*/  FFMA R7, R7, 0.69314718246459960938, R56 ;  /* 0x3f31721807077823 */ /* 0x000fe40000000038 */
[----:B------:R2:W-:Y:S04]  /*27d0*/  STG.E.U16 [R22.64], R0 ;  /* 0x0000000016007986 */ /* 0x0005e8000c101504 */
[----:B------:R2:W-:Y:S04]  /*27e0*/  STG.E.U16 [R24.64], R12 ;  /* 0x0000000c18007986 */ /* 0x0005e8000c101504 */
[----:B------:R-:W-:Y:S06]  /*27f0*/  BAR.SYNC.DEFER_BLOCKING 0x0 ;  /* 0x0000000000007b1d */ /* 0x000fec0000010000 */
[----:B------:R2:W-:Y:S04]  /*2800*/  STS.64 [R10], R6 ;  /* 0x000000060a007388 */ /* 0x0005e80000000a00 */
[----:B------:R-:W-:Y:S06]  /*2810*/  BAR.SYNC.DEFER_BLOCKING 0x0 ;  /* 0x0000000000007b1d */ /* 0x000fec0000010000 */
[----:B------:R-:W-:Y:S05]  /*2820*/  @P0 EXIT ;  /* 0x000000000000094d */ /* 0x000fea0003800000 */
[----:B--2---:R-:W0:Y:S01]  /*2830*/  LDS R7, [R28] ;  /* 0x000000001c077984 */ /* 0x004e220000000800 */
[----:B------:R-:W-:Y:S01]  /*2840*/  IMAD R2, R2, c[0x0][0x1cc], RZ ;  /* 0x0000730002027a24 */ /* 0x000fe200078e02ff */
[C---:B------:R-:W-:Y:S01]  /*2850*/  SHF.L.U32 R5, R3.reuse, 0x2, RZ ;  /* 0x0000000203057819 */ /* 0x040fe200000006ff */
[----:B------:R-:W-:-:S03]  /*2860*/  IMAD.HI R4, R3, 0x4, RZ ;  /* 0x0000000403047827 */ /* 0x000fc600078e02ff */
[C---:B------:R-:W-:Y:S01]  /*2870*/  SHF.L.U32 R0, R2.reuse, 0x2, RZ ;  /* 0x0000000202007819 */ /* 0x040fe200000006ff */
[----:B------:R-:W-:-:S03]  /*2880*/  IMAD.HI R3, R2, 0x4, RZ ;  /* 0x0000000402037827 */ /* 0x000fc600078e02ff */
[----:B------:R-:W-:-:S04]  /*2890*/  IADD3 R2, P0, P1, R5, c[0x0][0x180], R0 ;  /* 0x0000600005027a10 */ /* 0x000fc8000791e000 */
[----:B------:R-:W-:-:S05]  /*28a0*/  IADD3.X R3, R4, c[0x0][0x184], R3, P0, P1 ;  /* 0x0000610004037a10 */ /* 0x000fca00007e2403 */
[----:B0-----:R-:W-:Y:S01]  /*28b0*/  STG.E [R2.64], R7 ;  /* 0x0000000702007986 */ /* 0x001fe2000c101904 */
[----:B------:R-:W-:Y:S05]  /*28c0*/  EXIT ;  /* 0x000000000000794d */ /* 0x000fea0003800000 */
.L_x_2:
[----:B------:R-:W-:-:S00]  /*28d0*/  BRA `(.L_x_2) ;  /* 0xfffffff000007947 */ /* 0x000fc0000383ffff */
[----:B------:R-:W-:-:S00]  /*28e0*/  NOP ;  /* 0x0000000000007918 */ /* 0x000fc00000000000 */
        /* <DEDUP_REMOVED lines=9> */
.L_x_3:


//--------------------- .nv.global.init           --------------------------
	.section	.nv.global.init,"aw",@progbits
.nv.global.init:
	.type		_$_str,@object
	.size		_$_str,(.L_0 - _$_str)
_$_str:
        /*0000*/ 	.byte	0x5f, 0x5f, 0x43, 0x55, 0x44, 0x41, 0x5f, 0x46, 0x54, 0x5a, 0x00
.L_0:


//--------------------- .nv.shared.attn_fwd       --------------------------
	.section	.nv.shared.attn_fwd,"aw",@nobits
	.sectionflags	@""
	.align	16
